	.target	sm_90a

	.elftype	@"ET_EXEC"


//--------------------- .note.nv.tkinfo           --------------------------
	.section	.note.nv.tkinfo,"",@"SHT_NOTE"
	.sectionflags	@"SHF_NOTE_NV_TKINFO"
	.tkinfo
        /*0018*/ 	.word	0x00000002
        /*0030*/ 	.string	""
        /*0030*/ 	.string	"ptxas"
        /*0030*/ 	.string	"Cuda compilation tools, release 13.0, V13.0.88"
        /*0030*/ 	.string	"Build cuda_13.0.r13.0/compiler.36424714_0"
        /*0030*/ 	.string	"-arch sm_90a -m 64 "



//--------------------- .note.nv.cuinfo           --------------------------
	.section	.note.nv.cuinfo,"",@"SHT_NOTE"
	.sectionflags	@"SHF_NOTE_NV_CUINFO"
        /*0018*/ 	.short	0x0002
        /*001a*/ 	.short	0x005a
        /*001c*/ 	.short	0x0082
	.zero		2


//--------------------- .nv.info                  --------------------------
	.section	.nv.info,"",@"SHT_CUDA_INFO"
	.align	4


	//----- nvinfo : EIATTR_REGCOUNT
	.align		4
        /*0000*/ 	.byte	0x04, 0x2f
        /*0002*/ 	.short	(.L_15 - .L_14)
	.align		4
.L_14:
        /*0004*/ 	.word	index@(_ZN7cutlass13device_kernelINS_4gemm6kernel13GemmUniversalIN4cute5tupleIJiiiiEEENS1_10collective13CollectiveMmaINS1_34MainloopSm90TmaGmmaWarpSpecializedILi8ENS5_IJNS4_1CILi2EEENSA_ILi1EEESC_EEENS1_35KernelTmaWarpSpecializedCooperativeEEENS5_IJNSA_ILi192EEENSA_ILi256EEENSA_ILi32EEEEEENS_6half_tENS5_IJlSC_lEEESK_SL_NS4_8TiledMMAINS4_8MMA_AtomIJNS4_4SM904GMMA26MMA_64x256x16_F32F16F16_SSILNSP_5MajorE0ELSR_0ELNSP_7ScaleInE1ELSS_1EEEEEENS4_6LayoutISD_NS5_IJSC_NSA_ILi0EEESW_EEEEENS5_IJNS4_10UnderscoreESZ_SZ_EEEEENS4_13SM90_TMA_LOADENS4_14ComposedLayoutINS4_7SwizzleILi2ELi4ELi3EEENS4_18smem_ptr_flag_bitsILi16EEENSV_INS5_IJNSA_ILi8EEESI_EEENS5_IJSI_SC_EEEEEEEvNS4_8identityENS4_23SM90_TMA_LOAD_MULTICASTES1C_vS1D_EENS_8epilogue10collective6detail29Sm90TmaWarpSpecializedAdapterINS1H_15DefaultEpilogueISK_SL_SL_NS1G_6thread17LinearCombinationISK_Li1EffLNS1L_9ScaleType4KindE0ELNS_15FloatRoundStyleE2ESK_EENS1_15EpilogueDefaultEEEEEvvEEEEvNT_6ParamsE)
        /*0008*/ 	.word	0x000000a8


	//----- nvinfo : EIATTR_FRAME_SIZE
	.align		4
.L_15:
        /*000c*/ 	.byte	0x04, 0x11
        /*000e*/ 	.short	(.L_17 - .L_16)
	.align		4
.L_16:
        /*0010*/ 	.word	index@(_ZN7cutlass13device_kernelINS_4gemm6kernel13GemmUniversalIN4cute5tupleIJiiiiEEENS1_10collective13CollectiveMmaINS1_34MainloopSm90TmaGmmaWarpSpecializedILi8ENS5_IJNS4_1CILi2EEENSA_ILi1EEESC_EEENS1_35KernelTmaWarpSpecializedCooperativeEEENS5_IJNSA_ILi192EEENSA_ILi256EEENSA_ILi32EEEEEENS_6half_tENS5_IJlSC_lEEESK_SL_NS4_8TiledMMAINS4_8MMA_AtomIJNS4_4SM904GMMA26MMA_64x256x16_F32F16F16_SSILNSP_5MajorE0ELSR_0ELNSP_7ScaleInE1ELSS_1EEEEEENS4_6LayoutISD_NS5_IJSC_NSA_ILi0EEESW_EEEEENS5_IJNS4_10UnderscoreESZ_SZ_EEEEENS4_13SM90_TMA_LOADENS4_14ComposedLayoutINS4_7SwizzleILi2ELi4ELi3EEENS4_18smem_ptr_flag_bitsILi16EEENSV_INS5_IJNSA_ILi8EEESI_EEENS5_IJSI_SC_EEEEEEEvNS4_8identityENS4_23SM90_TMA_LOAD_MULTICASTES1C_vS1D_EENS_8epilogue10collective6detail29Sm90TmaWarpSpecializedAdapterINS1H_15DefaultEpilogueISK_SL_SL_NS1G_6thread17LinearCombinationISK_Li1EffLNS1L_9ScaleType4KindE0ELNS_15FloatRoundStyleE2ESK_EENS1_15EpilogueDefaultEEEEEvvEEEEvNT_6ParamsE)
        /*0014*/ 	.word	0x000004e0


	//----- nvinfo : EIATTR_MIN_STACK_SIZE
	.align		4
.L_17:
        /*0018*/ 	.byte	0x04, 0x12
        /*001a*/ 	.short	(.L_19 - .L_18)
	.align		4
.L_18:
        /*001c*/ 	.word	index@(_ZN7cutlass13device_kernelINS_4gemm6kernel13GemmUniversalIN4cute5tupleIJiiiiEEENS1_10collective13CollectiveMmaINS1_34MainloopSm90TmaGmmaWarpSpecializedILi8ENS5_IJNS4_1CILi2EEENSA_ILi1EEESC_EEENS1_35KernelTmaWarpSpecializedCooperativeEEENS5_IJNSA_ILi192EEENSA_ILi256EEENSA_ILi32EEEEEENS_6half_tENS5_IJlSC_lEEESK_SL_NS4_8TiledMMAINS4_8MMA_AtomIJNS4_4SM904GMMA26MMA_64x256x16_F32F16F16_SSILNSP_5MajorE0ELSR_0ELNSP_7ScaleInE1ELSS_1EEEEEENS4_6LayoutISD_NS5_IJSC_NSA_ILi0EEESW_EEEEENS5_IJNS4_10UnderscoreESZ_SZ_EEEEENS4_13SM90_TMA_LOADENS4_14ComposedLayoutINS4_7SwizzleILi2ELi4ELi3EEENS4_18smem_ptr_flag_bitsILi16EEENSV_INS5_IJNSA_ILi8EEESI_EEENS5_IJSI_SC_EEEEEEEvNS4_8identityENS4_23SM90_TMA_LOAD_MULTICASTES1C_vS1D_EENS_8epilogue10collective6detail29Sm90TmaWarpSpecializedAdapterINS1H_15DefaultEpilogueISK_SL_SL_NS1G_6thread17LinearCombinationISK_Li1EffLNS1L_9ScaleType4KindE0ELNS_15FloatRoundStyleE2ESK_EENS1_15EpilogueDefaultEEEEEvvEEEEvNT_6ParamsE)
        /*0020*/ 	.word	0x000004e0
.L_19:


//--------------------- .nv.compat                --------------------------
	.section	.nv.compat,"",@"SHT_CUDA_COMPAT_INFO"
	.align	4
        /*0000*/ 	.byte	0x02, 0x09, 0x01, 0x00, 0x02, 0x02, 0x04, 0x00, 0x02, 0x05, 0x05, 0x00, 0x03, 0x07, 0x01, 0x01
        /*0010*/ 	.byte	0x02, 0x03, 0x01, 0x00, 0x02, 0x06, 0x01, 0x00, 0x04, 0x0b, 0x08, 0x00, 0x00, 0x00, 0x00, 0x00
        /*0020*/ 	.byte	0x00, 0x00, 0x00, 0x00


//--------------------- .nv.info._ZN7cutlass13device_kernelINS_4gemm6kernel13GemmUniversalIN4cute5tupleIJiiiiEEENS1_10collective13CollectiveMmaINS1_34MainloopSm90TmaGmmaWarpSpecializedILi8ENS5_IJNS4_1CILi2EEENSA_ILi1EEESC_EEENS1_35KernelTmaWarpSpecializedCooperativeEEENS5_IJNSA_ILi192EEENSA_ILi256EEENSA_ILi32EEEEEENS_6half_tENS5_IJlSC_lEEESK_SL_NS4_8TiledMMAINS4_8MMA_AtomIJNS4_4SM904GMMA26MMA_64x256x16_F32F16F16_SSILNSP_5MajorE0ELSR_0ELNSP_7ScaleInE1ELSS_1EEEEEENS4_6LayoutISD_NS5_IJSC_NSA_ILi0EEESW_EEEEENS5_IJNS4_10UnderscoreESZ_SZ_EEEEENS4_13SM90_TMA_LOADENS4_14ComposedLayoutINS4_7SwizzleILi2ELi4ELi3EEENS4_18smem_ptr_flag_bitsILi16EEENSV_INS5_IJNSA_ILi8EEESI_EEENS5_IJSI_SC_EEEEEEEvNS4_8identityENS4_23SM90_TMA_LOAD_MULTICASTES1C_vS1D_EENS_8epilogue10collective6detail29Sm90TmaWarpSpecializedAdapterINS1H_15DefaultEpilogueISK_SL_SL_NS1G_6thread17LinearCombinationISK_Li1EffLNS1L_9ScaleType4KindE0ELNS_15FloatRoundStyleE2ESK_EENS1_15EpilogueDefaultEEEEEvvEEEEvNT_6ParamsE --------------------------
	.section	.nv.info._ZN7cutlass13device_kernelINS_4gemm6kernel13GemmUniversalIN4cute5tupleIJiiiiEEENS1_10collective13CollectiveMmaINS1_34MainloopSm90TmaGmmaWarpSpecializedILi8ENS5_IJNS4_1CILi2EEENSA_ILi1EEESC_EEENS1_35KernelTmaWarpSpecializedCooperativeEEENS5_IJNSA_ILi192EEENSA_ILi256EEENSA_ILi32EEEEEENS_6half_tENS5_IJlSC_lEEESK_SL_NS4_8TiledMMAINS4_8MMA_AtomIJNS4_4SM904GMMA26MMA_64x256x16_F32F16F16_SSILNSP_5MajorE0ELSR_0ELNSP_7ScaleInE1ELSS_1EEEEEENS4_6LayoutISD_NS5_IJSC_NSA_ILi0EEESW_EEEEENS5_IJNS4_10UnderscoreESZ_SZ_EEEEENS4_13SM90_TMA_LOADENS4_14ComposedLayoutINS4_7SwizzleILi2ELi4ELi3EEENS4_18smem_ptr_flag_bitsILi16EEENSV_INS5_IJNSA_ILi8EEESI_EEENS5_IJSI_SC_EEEEEEEvNS4_8identityENS4_23SM90_TMA_LOAD_MULTICASTES1C_vS1D_EENS_8epilogue10collective6detail29Sm90TmaWarpSpecializedAdapterINS1H_15DefaultEpilogueISK_SL_SL_NS1G_6thread17LinearCombinationISK_Li1EffLNS1L_9ScaleType4KindE0ELNS_15FloatRoundStyleE2ESK_EENS1_15EpilogueDefaultEEEEEvvEEEEvNT_6ParamsE,"",@"SHT_CUDA_INFO"
	.sectionflags	@""
	.align	4


	//----- nvinfo : EIATTR_CUDA_API_VERSION
	.align		4
        /*0000*/ 	.byte	0x04, 0x37
        /*0002*/ 	.short	(.L_21 - .L_20)
.L_20:
        /*0004*/ 	.word	0x00000082


	//----- nvinfo : EIATTR_KPARAM_INFO
	.align		4
.L_21:
        /*0008*/ 	.byte	0x04, 0x17
        /*000a*/ 	.short	(.L_23 - .L_22)
.L_22:
        /*000c*/ 	.word	0x00000000
        /*0010*/ 	.short	0x0000
        /*0012*/ 	.short	0x0070
        /*0014*/ 	.byte	0x00, 0xf0, 0x01, 0x10


	//----- nvinfo : EIATTR_SPARSE_MMA_MASK
	.align		4
.L_23:
        /*0018*/ 	.byte	0x03, 0x50
        /*001a*/ 	.short	0x0000


	//----- nvinfo : EIATTR_MAXREG_COUNT
	.align		4
        /*001c*/ 	.byte	0x03, 0x1b
        /*001e*/ 	.short	0x00a8


	//----- nvinfo : EIATTR_NUM_BARRIERS
	.align		4
        /*0020*/ 	.byte	0x02, 0x4c
        /*0022*/ 	.byte	0x01
	.zero		1


	//----- nvinfo : EIATTR_EXTERNS
	.align		4
        /*0024*/ 	.byte	0x04, 0x0f
        /*0026*/ 	.short	(.L_25 - .L_24)


	//   ....[0]....
	.align		4
.L_24:
        /*0028*/ 	.word	index@(__assertfail)


	//----- nvinfo : EIATTR_ANNOTATIONS
	.align		4
.L_25:
        /*002c*/ 	.byte	0x04, 0x55
        /*002e*/ 	.short	(.L_27 - .L_26)


	//   ....[0]....
.L_26:
        /*0030*/ 	.word	0x00000001
        /*0034*/ 	.byte	0xc0, 0x09, 0x00, 0x00, 0x01, 0x00, 0x00, 0x00, 0xd0, 0x09, 0x00, 0x00, 0x01, 0x00, 0x00, 0x00
        /* <DEDUP_REMOVED lines=403> */
        /*1974*/ 	.byte	0xe0, 0x6b, 0x01, 0x00


	//----- nvinfo : EIATTR_MERCURY_ISA_VERSION
	.align		4
.L_27:
        /*1978*/ 	.byte	0x03, 0x5f
        /*197a*/ 	.short	0x0101


	//----- nvinfo : EIATTR_INT_WARP_WIDE_INSTR_OFFSETS
	.align		4
        /*197c*/ 	.byte	0x04, 0x31
        /*197e*/ 	.short	(.L_29 - .L_28)


	//   ....[0]....
.L_28:
        /*1980*/ 	.word	0x00000610


	//   ....[1]....
        /*1984*/ 	.word	0x00000630


	//   ....[2]....
        /*1988*/ 	.word	0x00000790


	//   ....[3]....
        /*198c*/ 	.word	0x00004eb0


	//----- nvinfo : EIATTR_COOP_GROUP_MASK_REGIDS
	.align		4
.L_29:
        /*1990*/ 	.byte	0x04, 0x29
        /*1992*/ 	.short	(.L_31 - .L_30)


	//   ....[0]....
.L_30:
        /*1994*/ 	.word	0xffffffff


	//   ....[1]....
        /*1998*/ 	.word	0xffffffff


	//   ....[2]....
        /*199c*/ 	.word	0xffffffff


	//   ....[3]....
        /*19a0*/ 	.word	0xffffffff


	//   ....[4]....
        /*19a4*/ 	.word	0xffffffff


	//   ....[5]....
        /*19a8*/ 	.word	0xffffffff


	//----- nvinfo : EIATTR_COOP_GROUP_INSTR_OFFSETS
	.align		4
.L_31:
        /*19ac*/ 	.byte	0x04, 0x28
        /*19ae*/ 	.short	(.L_33 - .L_32)


	//   ....[0]....
.L_32:
        /*19b0*/ 	.word	0x00000070


	//   ....[1]....
        /*19b4*/ 	.word	0x00000080


	//   ....[2]....
        /*19b8*/ 	.word	0x000001a0


	//   ....[3]....
        /*19bc*/ 	.word	0x00000470


	//   ....[4]....
        /*19c0*/ 	.word	0x000008d0


	//   ....[5]....
        /*19c4*/ 	.word	0x00001370


	//----- nvinfo : EIATTR_REG_RECONFIG
	.align		4
.L_33:
        /*19c8*/ 	.byte	0x01, 0x54
	.zero		2


	//----- nvinfo : EIATTR_SYSCALL_OFFSETS
	.align		4
        /*19cc*/ 	.byte	0x04, 0x46
        /*19ce*/ 	.short	(.L_35 - .L_34)


	//   ....[0]....
.L_34:
        /*19d0*/ 	.word	0x00001520


	//----- nvinfo : EIATTR_MBARRIER_INSTR_OFFSETS
	.align		4
.L_35:
        /*19d4*/ 	.byte	0x04, 0x39
        /*19d6*/ 	.short	(.L_37 - .L_36)


	//   ....[0]....
.L_36:
        /*19d8*/ 	.word	0x00000340
        /*19dc*/ 	.word	0x000000ff
        /*19e0*/ 	.word	0x00000000
        /*19e4*/ 	.short	0x0100
        /*19e6*/ 	.byte	0x09
	.zero		1


	//   ....[1]....
        /*19e8*/ 	.word	0x00000350
        /*19ec*/ 	.word	0x000000ff
        /*19f0*/ 	.word	0x00000040
        /*19f4*/ 	.short	0x0100
        /*19f6*/ 	.byte	0x09
	.zero		1


	//   ....[2]....
        /*19f8*/ 	.word	0x00000360
        /*19fc*/ 	.word	0x000000ff
        /*1a00*/ 	.word	0x00000008
        /*1a04*/ 	.short	0x0100
        /*1a06*/ 	.byte	0x09
	.zero		1


	//   ....[3]....
        /*1a08*/ 	.word	0x00000370
        /*1a0c*/ 	.word	0x000000ff
        /*1a10*/ 	.word	0x00000048
        /*1a14*/ 	.short	0x0100
        /*1a16*/ 	.byte	0x09
	.zero		1


	//   ....[4]....
        /*1a18*/ 	.word	0x00000380
        /*1a1c*/ 	.word	0x000000ff
        /*1a20*/ 	.word	0x00000010
        /*1a24*/ 	.short	0x0100
        /*1a26*/ 	.byte	0x09
	.zero		1


	//   ....[5]....
        /*1a28*/ 	.word	0x00000390
        /*1a2c*/ 	.word	0x000000ff
        /*1a30*/ 	.word	0x00000050
        /*1a34*/ 	.short	0x0100
        /*1a36*/ 	.byte	0x09
	.zero		1


	//   ....[6]....
        /*1a38*/ 	.word	0x000003a0
        /*1a3c*/ 	.word	0x000000ff
        /*1a40*/ 	.word	0x00000018
        /*1a44*/ 	.short	0x0100
        /*1a46*/ 	.byte	0x09
	.zero		1


	//   ....[7]....
        /*1a48*/ 	.word	0x000003b0
        /*1a4c*/ 	.word	0x000000ff
        /*1a50*/ 	.word	0x00000058
        /*1a54*/ 	.short	0x0100
        /*1a56*/ 	.byte	0x09
	.zero		1


	//   ....[8]....
        /*1a58*/ 	.word	0x000003c0
        /*1a5c*/ 	.word	0x000000ff
        /*1a60*/ 	.word	0x00000020
        /*1a64*/ 	.short	0x0100
        /*1a66*/ 	.byte	0x09
	.zero		1


	//   ....[9]....
        /*1a68*/ 	.word	0x000003d0
        /*1a6c*/ 	.word	0x000000ff
        /*1a70*/ 	.word	0x00000060
        /*1a74*/ 	.short	0x0100
        /*1a76*/ 	.byte	0x09
	.zero		1


	//   ....[10]....
        /*1a78*/ 	.word	0x000003e0
        /*1a7c*/ 	.word	0x000000ff
        /*1a80*/ 	.word	0x00000028
        /*1a84*/ 	.short	0x0100
        /*1a86*/ 	.byte	0x09
	.zero		1


	//   ....[11]....
        /*1a88*/ 	.word	0x000003f0
        /*1a8c*/ 	.word	0x000000ff
        /*1a90*/ 	.word	0x00000068
        /*1a94*/ 	.short	0x0100
        /*1a96*/ 	.byte	0x09
	.zero		1


	//   ....[12]....
        /*1a98*/ 	.word	0x00000400
        /*1a9c*/ 	.word	0x000000ff
        /*1aa0*/ 	.word	0x00000030
        /*1aa4*/ 	.short	0x0100
        /*1aa6*/ 	.byte	0x09
	.zero		1


	//   ....[13]....
        /*1aa8*/ 	.word	0x00000410
        /*1aac*/ 	.word	0x000000ff
        /*1ab0*/ 	.word	0x00000070
        /*1ab4*/ 	.short	0x0100
        /*1ab6*/ 	.byte	0x09
	.zero		1


	//   ....[14]....
        /*1ab8*/ 	.word	0x00000420
        /*1abc*/ 	.word	0x000000ff
        /*1ac0*/ 	.word	0x00000038
        /*1ac4*/ 	.short	0x0100
        /*1ac6*/ 	.byte	0x09
	.zero		1


	//   ....[15]....
        /*1ac8*/ 	.word	0x00000430
        /*1acc*/ 	.word	0x000000ff
        /*1ad0*/ 	.word	0x00000078
        /*1ad4*/ 	.short	0x0100
        /*1ad6*/ 	.byte	0x09
	.zero		1


	//   ....[16]....
        /*1ad8*/ 	.word	0x00000800
        /*1adc*/ 	.word	0x000000ff
        /*1ae0*/ 	.word	0x00000090
        /*1ae4*/ 	.short	0x0100
        /*1ae6*/ 	.byte	0x06
	.zero		1


	//   ....[17]....
        /*1ae8*/ 	.word	0x00000860
        /*1aec*/ 	.word	0x000000ff
        /*1af0*/ 	.word	0x00000098
        /*1af4*/ 	.short	0x0100
        /*1af6*/ 	.byte	0x06
	.zero		1


	//   ....[18]....
        /*1af8*/ 	.word	0x00001600
        /*1afc*/ 	.word	0x00000004
        /*1b00*/ 	.word	0x00000000
        /*1b04*/ 	.short	0x010a
        /*1b06*/ 	.byte	0x3f
	.zero		1


	//   ....[19]....
        /*1b08*/ 	.word	0x00001640
        /*1b0c*/ 	.word	0x00000004
        /*1b10*/ 	.word	0x00000000
        /*1b14*/ 	.short	0x010a
        /*1b16*/ 	.byte	0x3f
	.zero		1


	//   ....[20]....
        /*1b18*/ 	.word	0x00002c60
        /*1b1c*/ 	.word	0x00000005
        /*1b20*/ 	.word	0x00000000
        /*1b24*/ 	.short	0x010a
        /*1b26*/ 	.byte	0x3f
	.zero		1


	//   ....[21]....
        /*1b28*/ 	.word	0x00002ca0
        /*1b2c*/ 	.word	0x00000005
        /*1b30*/ 	.word	0x00000000
        /*1b34*/ 	.short	0x010a
        /*1b36*/ 	.byte	0x3f
	.zero		1


	//   ....[22]....
        /*1b38*/ 	.word	0x00004d50
        /*1b3c*/ 	.word	0x00000005
        /*1b40*/ 	.word	0x00000000
        /*1b44*/ 	.short	0x0101
        /*1b46*/ 	.byte	0x3f
	.zero		1


	//   ....[23]....
        /*1b48*/ 	.word	0x00004f40
        /*1b4c*/ 	.word	0x00000000
        /*1b50*/ 	.word	0x00000000
        /*1b54*/ 	.short	0x0101
        /*1b56*/ 	.byte	0x3f
	.zero		1


	//   ....[24]....
        /*1b58*/ 	.word	0x00016740
        /*1b5c*/ 	.word	0x0000000d
        /*1b60*/ 	.word	0x00000040
        /*1b64*/ 	.short	0x010a
        /*1b66*/ 	.byte	0x3f
	.zero		1


	//   ....[25]....
        /*1b68*/ 	.word	0x00016b60
        /*1b6c*/ 	.word	0x00000003
        /*1b70*/ 	.word	0x00000098
        /*1b74*/ 	.short	0x0101
        /*1b76*/ 	.byte	0x3f
	.zero		1


	//   ....[26]....
        /*1b78*/ 	.word	0x000172c0
        /*1b7c*/ 	.word	0x00000005
        /*1b80*/ 	.word	0x00000000
        /*1b84*/ 	.short	0x010a
        /*1b86*/ 	.byte	0x3f
	.zero		1


	//   ....[27]....
        /*1b88*/ 	.word	0x00017340
        /*1b8c*/ 	.word	0x00000007
        /*1b90*/ 	.word	0x00000000
        /*1b94*/ 	.short	0x010a
        /*1b96*/ 	.byte	0x3f
	.zero		1


	//   ....[28]....
        /*1b98*/ 	.word	0x000173d0
        /*1b9c*/ 	.word	0x00000006
        /*1ba0*/ 	.word	0x00000000
        /*1ba4*/ 	.short	0x010a
        /*1ba6*/ 	.byte	0x3f
	.zero		1


	//   ....[29]....
        /*1ba8*/ 	.word	0x00017460
        /*1bac*/ 	.word	0x00000007
        /*1bb0*/ 	.word	0x00000000
        /*1bb4*/ 	.short	0x010a
        /*1bb6*/ 	.byte	0x3f
	.zero		1


	//   ....[30]....
        /*1bb8*/ 	.word	0x000174f0
        /*1bbc*/ 	.word	0x00000006
        /*1bc0*/ 	.word	0x00000000
        /*1bc4*/ 	.short	0x010a
        /*1bc6*/ 	.byte	0x3f
	.zero		1


	//   ....[31]....
        /*1bc8*/ 	.word	0x00017580
        /*1bcc*/ 	.word	0x00000007
        /*1bd0*/ 	.word	0x00000000
        /*1bd4*/ 	.short	0x010a
        /*1bd6*/ 	.byte	0x3f
	.zero		1


	//   ....[32]....
        /*1bd8*/ 	.word	0x00017610
        /*1bdc*/ 	.word	0x00000006
        /*1be0*/ 	.word	0x00000000
        /*1be4*/ 	.short	0x010a
        /*1be6*/ 	.byte	0x3f
	.zero		1


	//   ....[33]....
        /*1be8*/ 	.word	0x000176a0
        /*1bec*/ 	.word	0x00000003
        /*1bf0*/ 	.word	0x00000000
        /*1bf4*/ 	.short	0x010a
        /*1bf6*/ 	.byte	0x3f
	.zero		1


	//   ....[34]....
        /*1bf8*/ 	.word	0x00017700
        /*1bfc*/ 	.word	0x00000004
        /*1c00*/ 	.word	0x00000000
        /*1c04*/ 	.short	0x010a
        /*1c06*/ 	.byte	0x3f
	.zero		1


	//   ....[35]....
        /*1c08*/ 	.word	0x00017750
        /*1c0c*/ 	.word	0x00000005
        /*1c10*/ 	.word	0x00000000
        /*1c14*/ 	.short	0x010a
        /*1c16*/ 	.byte	0x3f
	.zero		1


	//   ....[36]....
        /*1c18*/ 	.word	0x00017820
        /*1c1c*/ 	.word	0x0000000d
        /*1c20*/ 	.word	0x00000040
        /*1c24*/ 	.short	0x010a
        /*1c26*/ 	.byte	0x3f
	.zero		1


	//   ....[37]....
        /*1c28*/ 	.word	0x000178f0
        /*1c2c*/ 	.word	0x00000005
        /*1c30*/ 	.word	0x00000000
        /*1c34*/ 	.short	0x010a
        /*1c36*/ 	.byte	0x3f
	.zero		1


	//   ....[38]....
        /*1c38*/ 	.word	0x00017940
        /*1c3c*/ 	.word	0x00000007
        /*1c40*/ 	.word	0x00000000
        /*1c44*/ 	.short	0x010a
        /*1c46*/ 	.byte	0x3f
	.zero		1


	//   ....[39]....
        /*1c48*/ 	.word	0x00017990
        /*1c4c*/ 	.word	0x00000006
        /*1c50*/ 	.word	0x00000000
        /*1c54*/ 	.short	0x010a
        /*1c56*/ 	.byte	0x3f
	.zero		1


	//   ....[40]....
        /*1c58*/ 	.word	0x000179e0
        /*1c5c*/ 	.word	0x00000007
        /*1c60*/ 	.word	0x00000000
        /*1c64*/ 	.short	0x010a
        /*1c66*/ 	.byte	0x3f
	.zero		1


	//   ....[41]....
        /*1c68*/ 	.word	0x00017a30
        /*1c6c*/ 	.word	0x00000006
        /*1c70*/ 	.word	0x00000000
        /*1c74*/ 	.short	0x010a
        /*1c76*/ 	.byte	0x3f
	.zero		1


	//   ....[42]....
        /*1c78*/ 	.word	0x00017a80
        /*1c7c*/ 	.word	0x00000007
        /*1c80*/ 	.word	0x00000000
        /*1c84*/ 	.short	0x010a
        /*1c86*/ 	.byte	0x3f
	.zero		1


	//   ....[43]....
        /*1c88*/ 	.word	0x00017ad0
        /*1c8c*/ 	.word	0x00000006
        /*1c90*/ 	.word	0x00000000
        /*1c94*/ 	.short	0x010a
        /*1c96*/ 	.byte	0x3f
	.zero		1


	//----- nvinfo : EIATTR_NUM_MBARRIERS
	.align		4
.L_37:
        /*1c98*/ 	.byte	0x03, 0x38
        /*1c9a*/ 	.short	0x0012


	//----- nvinfo : EIATTR_EXIT_INSTR_OFFSETS
	.align		4
        /*1c9c*/ 	.byte	0x04, 0x1c
        /*1c9e*/ 	.short	(.L_39 - .L_38)


	//   ....[0]....
.L_38:
        /*1ca0*/ 	.word	0x00000a60


	//   ....[1]....
        /*1ca4*/ 	.word	0x00001290


	//   ....[2]....
        /*1ca8*/ 	.word	0x00015e00


	//   ....[3]....
        /*1cac*/ 	.word	0x000163b0


	//   ....[4]....
        /*1cb0*/ 	.word	0x000176f0


	//----- nvinfo : EIATTR_MAX_THREADS
	.align		4
.L_39:
        /*1cb4*/ 	.byte	0x04, 0x05
        /*1cb6*/ 	.short	(.L_41 - .L_40)
.L_40:
        /*1cb8*/ 	.word	0x00000180
        /*1cbc*/ 	.word	0x00000001
        /*1cc0*/ 	.word	0x00000001


	//----- nvinfo : EIATTR_CRS_STACK_SIZE
	.align		4
.L_41:
        /*1cc4*/ 	.byte	0x04, 0x1e
        /*1cc6*/ 	.short	(.L_43 - .L_42)
.L_42:
        /*1cc8*/ 	.word	0x00000000


	//----- nvinfo : EIATTR_CBANK_PARAM_SIZE
	.align		4
.L_43:
        /*1ccc*/ 	.byte	0x03, 0x19
        /*1cce*/ 	.short	0x0470


	//----- nvinfo : EIATTR_PARAM_CBANK
	.align		4
        /*1cd0*/ 	.byte	0x04, 0x0a
        /*1cd2*/ 	.short	(.L_45 - .L_44)
	.align		4
.L_44:
        /*1cd4*/ 	.word	index@(.nv.constant0._ZN7cutlass13device_kernelINS_4gemm6kernel13GemmUniversalIN4cute5tupleIJiiiiEEENS1_10collective13CollectiveMmaINS1_34MainloopSm90TmaGmmaWarpSpecializedILi8ENS5_IJNS4_1CILi2EEENSA_ILi1EEESC_EEENS1_35KernelTmaWarpSpecializedCooperativeEEENS5_IJNSA_ILi192EEENSA_ILi256EEENSA_ILi32EEEEEENS_6half_tENS5_IJlSC_lEEESK_SL_NS4_8TiledMMAINS4_8MMA_AtomIJNS4_4SM904GMMA26MMA_64x256x16_F32F16F16_SSILNSP_5MajorE0ELSR_0ELNSP_7ScaleInE1ELSS_1EEEEEENS4_6LayoutISD_NS5_IJSC_NSA_ILi0EEESW_EEEEENS5_IJNS4_10UnderscoreESZ_SZ_EEEEENS4_13SM90_TMA_LOADENS4_14ComposedLayoutINS4_7SwizzleILi2ELi4ELi3EEENS4_18smem_ptr_flag_bitsILi16EEENSV_INS5_IJNSA_ILi8EEESI_EEENS5_IJSI_SC_EEEEEEEvNS4_8identityENS4_23SM90_TMA_LOAD_MULTICASTES1C_vS1D_EENS_8epilogue10collective6detail29Sm90TmaWarpSpecializedAdapterINS1H_15DefaultEpilogueISK_SL_SL_NS1G_6thread17LinearCombinationISK_Li1EffLNS1L_9ScaleType4KindE0ELNS_15FloatRoundStyleE2ESK_EENS1_15EpilogueDefaultEEEEEvvEEEEvNT_6ParamsE)
        /*1cd8*/ 	.short	0x0210
        /*1cda*/ 	.short	0x0470


	//----- nvinfo : EIATTR_SW_WAR
	.align		4
.L_45:
        /*1cdc*/ 	.byte	0x04, 0x36
        /*1cde*/ 	.short	(.L_47 - .L_46)
.L_46:
        /*1ce0*/ 	.word	0x00000008
.L_47:


//--------------------- .nv.callgraph             --------------------------
	.section	.nv.callgraph,"",@"SHT_CUDA_CALLGRAPH"
	.align	4
	.sectionentsize	8
	.align		4
        /*0000*/ 	.word	0x00000000
	.align		4
        /*0004*/ 	.word	0xffffffff
	.align		4
        /*0008*/ 	.word	index@(_ZN7cutlass13device_kernelINS_4gemm6kernel13GemmUniversalIN4cute5tupleIJiiiiEEENS1_10collective13CollectiveMmaINS1_34MainloopSm90TmaGmmaWarpSpecializedILi8ENS5_IJNS4_1CILi2EEENSA_ILi1EEESC_EEENS1_35KernelTmaWarpSpecializedCooperativeEEENS5_IJNSA_ILi192EEENSA_ILi256EEENSA_ILi32EEEEEENS_6half_tENS5_IJlSC_lEEESK_SL_NS4_8TiledMMAINS4_8MMA_AtomIJNS4_4SM904GMMA26MMA_64x256x16_F32F16F16_SSILNSP_5MajorE0ELSR_0ELNSP_7ScaleInE1ELSS_1EEEEEENS4_6LayoutISD_NS5_IJSC_NSA_ILi0EEESW_EEEEENS5_IJNS4_10UnderscoreESZ_SZ_EEEEENS4_13SM90_TMA_LOADENS4_14ComposedLayoutINS4_7SwizzleILi2ELi4ELi3EEENS4_18smem_ptr_flag_bitsILi16EEENSV_INS5_IJNSA_ILi8EEESI_EEENS5_IJSI_SC_EEEEEEEvNS4_8identityENS4_23SM90_TMA_LOAD_MULTICASTES1C_vS1D_EENS_8epilogue10collective6detail29Sm90TmaWarpSpecializedAdapterINS1H_15DefaultEpilogueISK_SL_SL_NS1G_6thread17LinearCombinationISK_Li1EffLNS1L_9ScaleType4KindE0ELNS_15FloatRoundStyleE2ESK_EENS1_15EpilogueDefaultEEEEEvvEEEEvNT_6ParamsE)
	.align		4
        /*000c*/ 	.word	index@(__assertfail)
	.align		4
        /*0010*/ 	.word	0x00000000
	.align		4
        /*0014*/ 	.word	0xfffffffe
	.align		4
        /*0018*/ 	.word	0x00000000
	.align		4
        /*001c*/ 	.word	0xfffffffd
	.align		4
        /*0020*/ 	.word	0x00000000
	.align		4
        /*0024*/ 	.word	0xfffffffc


//--------------------- .nv.constant4             --------------------------
	.section	.nv.constant4,"a",@progbits
	.align	8
	.align		8
.nv.constant4:
        /*0000*/ 	.dword	__assertfail
	.align		8
        /*0008*/ 	.dword	__unnamed_1
	.align		8
        /*0010*/ 	.dword	_ZN40_INTERNAL_803c9601_4_k_cu_d5ee5559_177504cuda3std3__45__cpo5beginE
	.align		8
        /*0018*/ 	.dword	_ZN40_INTERNAL_803c9601_4_k_cu_d5ee5559_177504cuda3std3__45__cpo3endE
	.align		8
        /*0020*/ 	.dword	_ZN40_INTERNAL_803c9601_4_k_cu_d5ee5559_177504cuda3std3__45__cpo6cbeginE
	.align		8
        /*0028*/ 	.dword	_ZN40_INTERNAL_803c9601_4_k_cu_d5ee5559_177504cuda3std3__45__cpo4cendE
	.align		8
        /*0030*/ 	.dword	_ZN40_INTERNAL_803c9601_4_k_cu_d5ee5559_177504cuda3std3__442_GLOBAL__N__803c9601_4_k_cu_d5ee5559_177506ignoreE
	.align		8
        /*0038*/ 	.dword	_ZN40_INTERNAL_803c9601_4_k_cu_d5ee5559_177504cuda3std3__419piecewise_constructE
	.align		8
        /*0040*/ 	.dword	_ZN40_INTERNAL_803c9601_4_k_cu_d5ee5559_177504cuda3std3__48in_placeE
	.align		8
        /*0048*/ 	.dword	_ZN40_INTERNAL_803c9601_4_k_cu_d5ee5559_177504cuda3std6ranges3__45__cpo4swapE
	.align		8
        /*0050*/ 	.dword	_ZN40_INTERNAL_803c9601_4_k_cu_d5ee5559_177504cuda3std6ranges3__45__cpo9iter_moveE
	.align		8
        /*0058*/ 	.dword	_ZN40_INTERNAL_803c9601_4_k_cu_d5ee5559_177504cute7productE
	.align		8
        /*0060*/ 	.dword	_ZN40_INTERNAL_803c9601_4_k_cu_d5ee5559_177504cute1_E
	.align		8
        /*0068*/ 	.dword	$str$22
	.align		8
        /*0070*/ 	.dword	$str$23


//--------------------- .text._ZN7cutlass13device_kernelINS_4gemm6kernel13GemmUniversalIN4cute5tupleIJiiiiEEENS1_10collective13CollectiveMmaINS1_34MainloopSm90TmaGmmaWarpSpecializedILi8ENS5_IJNS4_1CILi2EEENSA_ILi1EEESC_EEENS1_35KernelTmaWarpSpecializedCooperativeEEENS5_IJNSA_ILi192EEENSA_ILi256EEENSA_ILi32EEEEEENS_6half_tENS5_IJlSC_lEEESK_SL_NS4_8TiledMMAINS4_8MMA_AtomIJNS4_4SM904GMMA26MMA_64x256x16_F32F16F16_SSILNSP_5MajorE0ELSR_0ELNSP_7ScaleInE1ELSS_1EEEEEENS4_6LayoutISD_NS5_IJSC_NSA_ILi0EEESW_EEEEENS5_IJNS4_10UnderscoreESZ_SZ_EEEEENS4_13SM90_TMA_LOADENS4_14ComposedLayoutINS4_7SwizzleILi2ELi4ELi3EEENS4_18smem_ptr_flag_bitsILi16EEENSV_INS5_IJNSA_ILi8EEESI_EEENS5_IJSI_SC_EEEEEEEvNS4_8identityENS4_23SM90_TMA_LOAD_MULTICASTES1C_vS1D_EENS_8epilogue10collective6detail29Sm90TmaWarpSpecializedAdapterINS1H_15DefaultEpilogueISK_SL_SL_NS1G_6thread17LinearCombinationISK_Li1EffLNS1L_9ScaleType4KindE0ELNS_15FloatRoundStyleE2ESK_EENS1_15EpilogueDefaultEEEEEvvEEEEvNT_6ParamsE --------------------------
	.section	.text._ZN7cutlass13device_kernelINS_4gemm6kernel13GemmUniversalIN4cute5tupleIJiiiiEEENS1_10collective13CollectiveMmaINS1_34MainloopSm90TmaGmmaWarpSpecializedILi8ENS5_IJNS4_1CILi2EEENSA_ILi1EEESC_EEENS1_35KernelTmaWarpSpecializedCooperativeEEENS5_IJNSA_ILi192EEENSA_ILi256EEENSA_ILi32EEEEEENS_6half_tENS5_IJlSC_lEEESK_SL_NS4_8TiledMMAINS4_8MMA_AtomIJNS4_4SM904GMMA26MMA_64x256x16_F32F16F16_SSILNSP_5MajorE0ELSR_0ELNSP_7ScaleInE1ELSS_1EEEEEENS4_6LayoutISD_NS5_IJSC_NSA_ILi0EEESW_EEEEENS5_IJNS4_10UnderscoreESZ_SZ_EEEEENS4_13SM90_TMA_LOADENS4_14ComposedLayoutINS4_7SwizzleILi2ELi4ELi3EEENS4_18smem_ptr_flag_bitsILi16EEENSV_INS5_IJNSA_ILi8EEESI_EEENS5_IJSI_SC_EEEEEEEvNS4_8identityENS4_23SM90_TMA_LOAD_MULTICASTES1C_vS1D_EENS_8epilogue10collective6detail29Sm90TmaWarpSpecializedAdapterINS1H_15DefaultEpilogueISK_SL_SL_NS1G_6thread17LinearCombinationISK_Li1EffLNS1L_9ScaleType4KindE0ELNS_15FloatRoundStyleE2ESK_EENS1_15EpilogueDefaultEEEEEvvEEEEvNT_6ParamsE,"ax",@progbits
	.align	128
.text._ZN7cutlass13device_kernelINS_4gemm6kernel13GemmUniversalIN4cute5tupleIJiiiiEEENS1_10collective13CollectiveMmaINS1_34MainloopSm90TmaGmmaWarpSpecializedILi8ENS5_IJNS4_1CILi2EEENSA_ILi1EEESC_EEENS1_35KernelTmaWarpSpecializedCooperativeEEENS5_IJNSA_ILi192EEENSA_ILi256EEENSA_ILi32EEEEEENS_6half_tENS5_IJlSC_lEEESK_SL_NS4_8TiledMMAINS4_8MMA_AtomIJNS4_4SM904GMMA26MMA_64x256x16_F32F16F16_SSILNSP_5MajorE0ELSR_0ELNSP_7ScaleInE1ELSS_1EEEEEENS4_6LayoutISD_NS5_IJSC_NSA_ILi0EEESW_EEEEENS5_IJNS4_10UnderscoreESZ_SZ_EEEEENS4_13SM90_TMA_LOADENS4_14ComposedLayoutINS4_7SwizzleILi2ELi4ELi3EEENS4_18smem_ptr_flag_bitsILi16EEENSV_INS5_IJNSA_ILi8EEESI_EEENS5_IJSI_SC_EEEEEEEvNS4_8identityENS4_23SM90_TMA_LOAD_MULTICASTES1C_vS1D_EENS_8epilogue10collective6detail29Sm90TmaWarpSpecializedAdapterINS1H_15DefaultEpilogueISK_SL_SL_NS1G_6thread17LinearCombinationISK_Li1EffLNS1L_9ScaleType4KindE0ELNS_15FloatRoundStyleE2ESK_EENS1_15EpilogueDefaultEEEEEvvEEEEvNT_6ParamsE:
        .type           _ZN7cutlass13device_kernelINS_4gemm6kernel13GemmUniversalIN4cute5tupleIJiiiiEEENS1_10collective13CollectiveMmaINS1_34MainloopSm90TmaGmmaWarpSpecializedILi8ENS5_IJNS4_1CILi2EEENSA_ILi1EEESC_EEENS1_35KernelTmaWarpSpecializedCooperativeEEENS5_IJNSA_ILi192EEENSA_ILi256EEENSA_ILi32EEEEEENS_6half_tENS5_IJlSC_lEEESK_SL_NS4_8TiledMMAINS4_8MMA_AtomIJNS4_4SM904GMMA26MMA_64x256x16_F32F16F16_SSILNSP_5MajorE0ELSR_0ELNSP_7ScaleInE1ELSS_1EEEEEENS4_6LayoutISD_NS5_IJSC_NSA_ILi0EEESW_EEEEENS5_IJNS4_10UnderscoreESZ_SZ_EEEEENS4_13SM90_TMA_LOADENS4_14ComposedLayoutINS4_7SwizzleILi2ELi4ELi3EEENS4_18smem_ptr_flag_bitsILi16EEENSV_INS5_IJNSA_ILi8EEESI_EEENS5_IJSI_SC_EEEEEEEvNS4_8identityENS4_23SM90_TMA_LOAD_MULTICASTES1C_vS1D_EENS_8epilogue10collective6detail29Sm90TmaWarpSpecializedAdapterINS1H_15DefaultEpilogueISK_SL_SL_NS1G_6thread17LinearCombinationISK_Li1EffLNS1L_9ScaleType4KindE0ELNS_15FloatRoundStyleE2ESK_EENS1_15EpilogueDefaultEEEEEvvEEEEvNT_6ParamsE,@function
        .size           _ZN7cutlass13device_kernelINS_4gemm6kernel13GemmUniversalIN4cute5tupleIJiiiiEEENS1_10collective13CollectiveMmaINS1_34MainloopSm90TmaGmmaWarpSpecializedILi8ENS5_IJNS4_1CILi2EEENSA_ILi1EEESC_EEENS1_35KernelTmaWarpSpecializedCooperativeEEENS5_IJNSA_ILi192EEENSA_ILi256EEENSA_ILi32EEEEEENS_6half_tENS5_IJlSC_lEEESK_SL_NS4_8TiledMMAINS4_8MMA_AtomIJNS4_4SM904GMMA26MMA_64x256x16_F32F16F16_SSILNSP_5MajorE0ELSR_0ELNSP_7ScaleInE1ELSS_1EEEEEENS4_6LayoutISD_NS5_IJSC_NSA_ILi0EEESW_EEEEENS5_IJNS4_10UnderscoreESZ_SZ_EEEEENS4_13SM90_TMA_LOADENS4_14ComposedLayoutINS4_7SwizzleILi2ELi4ELi3EEENS4_18smem_ptr_flag_bitsILi16EEENSV_INS5_IJNSA_ILi8EEESI_EEENS5_IJSI_SC_EEEEEEEvNS4_8identityENS4_23SM90_TMA_LOAD_MULTICASTES1C_vS1D_EENS_8epilogue10collective6detail29Sm90TmaWarpSpecializedAdapterINS1H_15DefaultEpilogueISK_SL_SL_NS1G_6thread17LinearCombinationISK_Li1EffLNS1L_9ScaleType4KindE0ELNS_15FloatRoundStyleE2ESK_EENS1_15EpilogueDefaultEEEEEvvEEEEvNT_6ParamsE,(.L_x_588 - _ZN7cutlass13device_kernelINS_4gemm6kernel13GemmUniversalIN4cute5tupleIJiiiiEEENS1_10collective13CollectiveMmaINS1_34MainloopSm90TmaGmmaWarpSpecializedILi8ENS5_IJNS4_1CILi2EEENSA_ILi1EEESC_EEENS1_35KernelTmaWarpSpecializedCooperativeEEENS5_IJNSA_ILi192EEENSA_ILi256EEENSA_ILi32EEEEEENS_6half_tENS5_IJlSC_lEEESK_SL_NS4_8TiledMMAINS4_8MMA_AtomIJNS4_4SM904GMMA26MMA_64x256x16_F32F16F16_SSILNSP_5MajorE0ELSR_0ELNSP_7ScaleInE1ELSS_1EEEEEENS4_6LayoutISD_NS5_IJSC_NSA_ILi0EEESW_EEEEENS5_IJNS4_10UnderscoreESZ_SZ_EEEEENS4_13SM90_TMA_LOADENS4_14ComposedLayoutINS4_7SwizzleILi2ELi4ELi3EEENS4_18smem_ptr_flag_bitsILi16EEENSV_INS5_IJNSA_ILi8EEESI_EEENS5_IJSI_SC_EEEEEEEvNS4_8identityENS4_23SM90_TMA_LOAD_MULTICASTES1C_vS1D_EENS_8epilogue10collective6detail29Sm90TmaWarpSpecializedAdapterINS1H_15DefaultEpilogueISK_SL_SL_NS1G_6thread17LinearCombinationISK_Li1EffLNS1L_9ScaleType4KindE0ELNS_15FloatRoundStyleE2ESK_EENS1_15EpilogueDefaultEEEEEvvEEEEvNT_6ParamsE)
        .other          _ZN7cutlass13device_kernelINS_4gemm6kernel13GemmUniversalIN4cute5tupleIJiiiiEEENS1_10collective13CollectiveMmaINS1_34MainloopSm90TmaGmmaWarpSpecializedILi8ENS5_IJNS4_1CILi2EEENSA_ILi1EEESC_EEENS1_35KernelTmaWarpSpecializedCooperativeEEENS5_IJNSA_ILi192EEENSA_ILi256EEENSA_ILi32EEEEEENS_6half_tENS5_IJlSC_lEEESK_SL_NS4_8TiledMMAINS4_8MMA_AtomIJNS4_4SM904GMMA26MMA_64x256x16_F32F16F16_SSILNSP_5MajorE0ELSR_0ELNSP_7ScaleInE1ELSS_1EEEEEENS4_6LayoutISD_NS5_IJSC_NSA_ILi0EEESW_EEEEENS5_IJNS4_10UnderscoreESZ_SZ_EEEEENS4_13SM90_TMA_LOADENS4_14ComposedLayoutINS4_7SwizzleILi2ELi4ELi3EEENS4_18smem_ptr_flag_bitsILi16EEENSV_INS5_IJNSA_ILi8EEESI_EEENS5_IJSI_SC_EEEEEEEvNS4_8identityENS4_23SM90_TMA_LOAD_MULTICASTES1C_vS1D_EENS_8epilogue10collective6detail29Sm90TmaWarpSpecializedAdapterINS1H_15DefaultEpilogueISK_SL_SL_NS1G_6thread17LinearCombinationISK_Li1EffLNS1L_9ScaleType4KindE0ELNS_15FloatRoundStyleE2ESK_EENS1_15EpilogueDefaultEEEEEvvEEEEvNT_6ParamsE,@"STO_CUDA_ENTRY STV_DEFAULT"
_ZN7cutlass13device_kernelINS_4gemm6kernel13GemmUniversalIN4cute5tupleIJiiiiEEENS1_10collective13CollectiveMmaINS1_34MainloopSm90TmaGmmaWarpSpecializedILi8ENS5_IJNS4_1CILi2EEENSA_ILi1EEESC_EEENS1_35KernelTmaWarpSpecializedCooperativeEEENS5_IJNSA_ILi192EEENSA_ILi256EEENSA_ILi32EEEEEENS_6half_tENS5_IJlSC_lEEESK_SL_NS4_8TiledMMAINS4_8MMA_AtomIJNS4_4SM904GMMA26MMA_64x256x16_F32F16F16_SSILNSP_5MajorE0ELSR_0ELNSP_7ScaleInE1ELSS_1EEEEEENS4_6LayoutISD_NS5_IJSC_NSA_ILi0EEESW_EEEEENS5_IJNS4_10UnderscoreESZ_SZ_EEEEENS4_13SM90_TMA_LOADENS4_14ComposedLayoutINS4_7SwizzleILi2ELi4ELi3EEENS4_18smem_ptr_flag_bitsILi16EEENSV_INS5_IJNSA_ILi8EEESI_EEENS5_IJSI_SC_EEEEEEEvNS4_8identityENS4_23SM90_TMA_LOAD_MULTICASTES1C_vS1D_EENS_8epilogue10collective6detail29Sm90TmaWarpSpecializedAdapterINS1H_15DefaultEpilogueISK_SL_SL_NS1G_6thread17LinearCombinationISK_Li1EffLNS1L_9ScaleType4KindE0ELNS_15FloatRoundStyleE2ESK_EENS1_15EpilogueDefaultEEEEEvvEEEEvNT_6ParamsE:
[----:B------:R-:W0:Y:S02]  /*0000*/  LDC R1, c[0x0][0x28] ;  /* 0x00000a00ff017b82 */ /* 0x000e240000000800 */
[----:B0-----:R-:W-:Y:S01]  /*0010*/  VIADD R1, R1, 0xfffffb20 ;  /* 0xfffffb2001017836 */ /* 0x001fe20000000000 */
[----:B------:R-:W0:Y:S01]  /*0020*/  S2R R4, SR_TID.X ;  /* 0x0000000000047919 */ /* 0x000e220000002100 */
[----:B------:R-:W-:Y:S01]  /*0030*/  ELECT P0, URZ, PT ;  /* 0x00000000003f782f */ /* 0x000fe20003800000 */
[----:B------:R-:W-:Y:S01]  /*0040*/  BSSY B0, `(.L_x_0) ;  /* 0x0000015000007945 */ /* 0x000fe20003800000 */
[--C-:B0-----:R-:W-:Y:S02]  /*0050*/  SHF.R.U32.HI R0, RZ, 0x5, R4.reuse ;  /* 0x00000005ff007819 */ /* 0x101fe40000011604 */
[----:B------:R-:W-:-:S03]  /*0060*/  SHF.R.U32.HI R2, RZ, 0x7, R4 ;  /* 0x00000007ff027819 */ /* 0x000fc60000011604 */
[----:B------:R-:W0:Y:S04]  /*0070*/  SHFL.IDX PT, R3, R0, RZ, 0x1f ;  /* 0x00001fff00037589 */ /* 0x000e2800000e0000 */
[----:B------:R-:W1:Y:S01]  /*0080*/  SHFL.IDX PT, R2, R2, RZ, 0x1f ;  /* 0x00001fff02027589 */ /* 0x000e6200000e0000 */
[----:B0-----:R-:W-:Y:S02]  /*0090*/  R2UR UR4, R3 ;  /* 0x00000000030472ca */ /* 0x001fe400000e0000 */
[----:B-1----:R-:W-:-:S11]  /*00a0*/  R2UR UR6, R2 ;  /* 0x00000000020672ca */ /* 0x002fd600000e0000 */
[----:B------:R-:W-:Y:S02]  /*00b0*/  USHF.R.S32.HI UR5, URZ, 0x1f, UR4 ;  /* 0x0000001f3f057899 */ /* 0x000fe40008011404 */
[----:B------:R-:W-:Y:S02]  /*00c0*/  ISETP.NE.OR P0, PT, RZ, UR4, !P0 ;  /* 0x00000004ff007c0c */ /* 0x000fe4000c705670 */
[----:B------:R-:W-:-:S04]  /*00d0*/  ULEA.HI UR5, UR5, UR4, URZ, 0x2 ;  /* 0x0000000405057291 */ /* 0x000fc8000f8f103f */
[----:B------:R-:W-:-:S04]  /*00e0*/  ULOP3.LUT UR5, UR5, 0xfffffffc, URZ, 0xc0, !UPT ;  /* 0xfffffffc05057892 */ /* 0x000fc8000f8ec03f */
[----:B------:R-:W-:-:S03]  /*00f0*/  UIADD3 UR8, UR4, -UR5, URZ ;  /* 0x8000000504087290 */ /* 0x000fc6000fffe03f */
[----:B------:R-:W-:Y:S09]  /*0100*/  @P0 BRA `(.L_x_1) ;  /* 0x0000000000200947 */ /* 0x000ff20003800000 */
[----:B------:R-:W-:Y:S02]  /*0110*/  ULDC.64 UR4, c[0x0][0x198] ;  /* 0x0000660000047ab9 */ /* 0x000fe40000000a00 */
[----:B------:R-:W-:Y:S02]  /*0120*/  UIADD3 UR10, UP0, UR4, 0xf0, URZ ;  /* 0x000000f0040a7890 */ /* 0x000fe4000ff1e03f */
[----:B------:R-:W-:Y:S02]  /*0130*/  UIADD3 UR4, UP1, UR4, 0x1f0, URZ ;  /* 0x000001f004047890 */ /* 0x000fe4000ff3e03f */
[----:B------:R-:W-:Y:S02]  /*0140*/  UIADD3.X UR11, URZ, UR5, URZ, UP0, !UPT ;  /* 0x000000053f0b7290 */ /* 0x000fe400087fe43f */
[----:B------:R-:W-:-:S07]  /*0150*/  UIADD3.X UR5, URZ, UR5, URZ, UP1, !UPT ;  /* 0x000000053f057290 */ /* 0x000fce0008ffe43f */
[----:B------:R0:W-:Y:S02]  /*0160*/  UTMACCTL.PF [UR10] ;  /* 0x000000000a0079b9 */ /* 0x0001e40008040000 */
[----:B------:R0:W-:Y:S02]  /*0170*/  UTMACCTL.PF [UR4] ;  /* 0x00000000040079b9 */ /* 0x0001e40008040000 */
[----:B0-----:R-:W-:Y:S01]  /*0180*/  NOP ;  /* 0x0000000000007918 */ /* 0x001fe20000000000 */
.L_x_1:
[----:B------:R-:W-:Y:S05]  /*0190*/  BSYNC B0 ;  /* 0x0000000000007941 */ /* 0x000fea0003800000 */
.L_x_0:
[----:B------:R-:W0:Y:S01]  /*01a0*/  SHFL.IDX PT, R3, R0, RZ, 0x1f ;  /* 0x00001fff00037589 */ /* 0x000e2200000e0000 */
[----:B------:R-:W-:Y:S01]  /*01b0*/  UISETP.NE.AND UP0, UPT, UR8, 0x3, UPT ;  /* 0x000000030800788c */ /* 0x000fe2000bf05270 */
[----:B------:R-:W-:Y:S01]  /*01c0*/  ISETP.NE.AND P1, PT, RZ, UR6, PT ;  /* 0x00000006ff007c0c */ /* 0x000fe2000bf25270 */
[----:B------:R-:W-:Y:S02]  /*01d0*/  UIADD3 UR10, UR6, -0x1, URZ ;  /* 0xffffffff060a7890 */ /* 0x000fe4000fffe03f */
[----:B------:R-:W-:Y:S02]  /*01e0*/  UISETP.EQ.OR UP0, UPT, UR8, URZ, !UP0 ;  /* 0x0000003f0800728c */ /* 0x000fe4000c702670 */
[----:B------:R-:W-:Y:S02]  /*01f0*/  UISETP.GE.U32.AND UP1, UPT, UR10, 0x2, UPT ;  /* 0x000000020a00788c */ /* 0x000fe4000bf26070 */
[----:B------:R-:W-:-:S04]  /*0200*/  UISETP.EQ.AND UP0, UPT, UR6, URZ, UP0 ;  /* 0x0000003f0600728c */ /* 0x000fc80008702270 */
[----:B------:R-:W-:-:S04]  /*0210*/  USEL UR40, URZ, 0x1, !UP0 ;  /* 0x000000013f287887 */ /* 0x000fc8000c000000 */
[----:B------:R-:W-:Y:S01]  /*0220*/  USEL UR40, UR40, 0x2, UP1 ;  /* 0x0000000228287887 */ /* 0x000fe20008800000 */
[----:B0-----:R-:W-:-:S13]  /*0230*/  ISETP.NE.AND P0, PT, R3, RZ, PT ;  /* 0x000000ff0300720c */ /* 0x001fda0003f05270 */
[----:B------:R-:W-:Y:S05]  /*0240*/  @P0 BRA `(.L_x_2) ;  /* 0x0000000000840947 */ /* 0x000fea0003800000 */
[----:B------:R-:W-:Y:S01]  /*0250*/  ELECT P0, URZ, PT ;  /* 0x00000000003f782f */ /* 0x000fe20003800000 */
[----:B------:R-:W-:-:S12]  /*0260*/  BSSY B0, `(.L_x_2) ;  /* 0x000001f000007945 */ /* 0x000fd80003800000 */
[----:B------:R-:W-:Y:S05]  /*0270*/  @!P0 BRA `(.L_x_3) ;  /* 0x0000000000748947 */ /* 0x000fea0003800000 */
[----:B------:R-:W0:Y:S01]  /*0280*/  S2UR UR9, SR_CgaCtaId ;  /* 0x00000000000979c3 */ /* 0x000e220000008800 */
[----:B------:R-:W-:Y:S01]  /*0290*/  UMOV UR4, 0x400 ;  /* 0x0000040000047882 */ /* 0x000fe20000000000 */
[----:B------:R-:W-:Y:S01]  /*02a0*/  UMOV UR5, 0x1 ;  /* 0x0000000100057882 */ /* 0x000fe20000000000 */
[----:B------:R-:W-:Y:S02]  /*02b0*/  UMOV UR6, 0x4 ;  /* 0x0000000400067882 */ /* 0x000fe40000000000 */
[----:B------:R-:W-:-:S04]  /*02c0*/  UIADD3 UR6, -UR6, 0x100000, URZ ;  /* 0x0010000006067890 */ /* 0x000fc8000fffe13f */
[----:B------:R-:W-:Y:S02]  /*02d0*/  USHF.L.U32 UR7, UR6, 0xb, URZ ;  /* 0x0000000b06077899 */ /* 0x000fe4000800063f */
[----:B------:R-:W-:Y:S02]  /*02e0*/  USHF.L.U32 UR6, UR6, 0x1, URZ ;  /* 0x0000000106067899 */ /* 0x000fe4000800063f */
[----:B0-----:R-:W-:Y:S02]  /*02f0*/  ULEA UR9, UR9, UR4, 0x18 ;  /* 0x0000000409097291 */ /* 0x001fe4000f8ec03f */
[----:B------:R-:W-:-:S04]  /*0300*/  UIADD3 UR4, -UR5, 0x100000, URZ ;  /* 0x0010000005047890 */ /* 0x000fc8000fffe13f */
[----:B------:R-:W-:Y:S02]  /*0310*/  USHF.L.U32 UR5, UR4, 0xb, URZ ;  /* 0x0000000b04057899 */ /* 0x000fe4000800063f */
[----:B------:R-:W-:Y:S01]  /*0320*/  USHF.L.U32 UR4, UR4, 0x1, URZ ;  /* 0x0000000104047899 */ /* 0x000fe2000800063f */
[----:B------:R-:W0:Y:S11]  /*0330*/  FENCE.VIEW.ASYNC.S ;  /* 0x00000000000073c6 */ /* 0x000e360000000000 */
[----:B0-----:R0:W1:Y:S01]  /*0340*/  SYNCS.EXCH.64 URZ, [UR9], UR4 ;  /* 0x00000004093f75b2 */ /* 0x0010620008000100 */
[----:B------:R0:W2:Y:S01]  /*0350*/  SYNCS.EXCH.64 URZ, [UR9+0x40], UR6 ;  /* 0x00004006093f75b2 */ /* 0x0000a20008000100 */
[----:B------:R0:W3:Y:S01]  /*0360*/  SYNCS.EXCH.64 URZ, [UR9+0x8], UR4 ;  /* 0x00000804093f75b2 */ /* 0x0000e20008000100 */
[----:B------:R0:W4:Y:S01]  /*0370*/  SYNCS.EXCH.64 URZ, [UR9+0x48], UR6 ;  /* 0x00004806093f75b2 */ /* 0x0001220008000100 */
[----:B------:R0:W0:Y:S01]  /*0380*/  SYNCS.EXCH.64 URZ, [UR9+0x10], UR4 ;  /* 0x00001004093f75b2 */ /* 0x0000220008000100 */
        /* <DEDUP_REMOVED lines=11> */
[----:B------:R-:W-:Y:S01]  /*0440*/  NOP ;  /* 0x0000000000007918 */ /* 0x000fe20000000000 */
.L_x_3:
[----:B0-----:R-:W-:Y:S05]  /*0450*/  BSYNC B0 ;  /* 0x0000000000007941 */ /* 0x001fea0003800000 */
.L_x_2:
[----:B------:R-:W-:Y:S01]  /*0460*/  SHF.R.S32.HI R2, RZ, 0x1f, R4 ;  /* 0x0000001fff027819 */ /* 0x000fe20000011404 */
[----:B------:R-:W0:Y:S01]  /*0470*/  SHFL.IDX PT, R0, R0, RZ, 0x1f ;  /* 0x00001fff00007589 */ /* 0x000e2200000e0000 */
[----:B------:R-:W5:Y:S01]  /*0480*/  S2UR UR9, SR_CTAID.X ;  /* 0x00000000000979c3 */ /* 0x000f620000002500 */
[----:B------:R-:W-:Y:S02]  /*0490*/  ELECT P0, URZ, PT ;  /* 0x00000000003f782f */ /* 0x000fe40003800000 */
[----:B------:R-:W-:Y:S01]  /*04a0*/  LEA.HI R2, R2, R4, RZ, 0x7 ;  /* 0x0000000402027211 */ /* 0x000fe200078f38ff */
[----:B------:R-:W-:Y:S01]  /*04b0*/  ULDC UR4, c[0x0][0x150] ;  /* 0x0000540000047ab9 */ /* 0x000fe20000000800 */
[----:B------:R-:W-:Y:S01]  /*04c0*/  SHF.R.S32.HI R6, RZ, 0x1f, R3 ;  /* 0x0000001fff067819 */ /* 0x000fe20000011403 */
[----:B------:R-:W-:Y:S01]  /*04d0*/  NOP ;  /* 0x0000000000007918 */ /* 0x000fe20000000000 */
[----:B------:R-:W-:Y:S01]  /*04e0*/  LOP3.LUT R2, R2, 0xffffff80, RZ, 0xc0, !PT ;  /* 0xffffff8002027812 */ /* 0x000fe200078ec0ff */
[----:B------:R-:W-:Y:S01]  /*04f0*/  NOP ;  /* 0x0000000000007918 */ /* 0x000fe20000000000 */
[----:B------:R-:W-:Y:S01]  /*0500*/  LEA.HI R6, R6, R3, RZ, 0x2 ;  /* 0x0000000306067211 */ /* 0x000fe200078f10ff */
[----:B------:R-:W1:Y:S01]  /*0510*/  LDC R8, c[0x0][0x144] ;  /* 0x00005100ff087b82 */ /* 0x000e620000000800 */
[----:B------:R-:W-:Y:S01]  /*0520*/  MOV R17, 0x1 ;  /* 0x0000000100117802 */ /* 0x000fe20000000f00 */
[----:B------:R-:W-:Y:S01]  /*0530*/  IMAD.IADD R4, R4, 0x1, -R2 ;  /* 0x0000000104047824 */ /* 0x000fe200078e0a02 */
[----:B------:R-:W-:Y:S01]  /*0540*/  LOP3.LUT R6, R6, 0x3ffffffc, RZ, 0xc0, !PT ;  /* 0x3ffffffc06067812 */ /* 0x000fe200078ec0ff */
[----:B------:R-:W2:Y:S03]  /*0550*/  S2R R2, SR_CTAID.Y ;  /* 0x0000000000027919 */ /* 0x000ea60000002600 */
[----:B------:R-:W-:Y:S01]  /*0560*/  SHF.R.S32.HI R5, RZ, 0x1f, R4 ;  /* 0x0000001fff057819 */ /* 0x000fe20000011404 */
[----:B------:R-:W-:Y:S01]  /*0570*/  IMAD.IADD R6, R3, 0x1, -R6 ;  /* 0x0000000103067824 */ /* 0x000fe200078e0a06 */
[----:B------:R-:W3:Y:S02]  /*0580*/  LDC R11, c[0x0][0x148] ;  /* 0x00005200ff0b7b82 */ /* 0x000ee40000000800 */
[----:B------:R-:W-:-:S02]  /*0590*/  LEA.HI R5, R5, R4, RZ, 0x3 ;  /* 0x0000000405057211 */ /* 0x000fc400078f18ff */
[----:B0-----:R-:W-:Y:S02]  /*05a0*/  ISETP.NE.OR P0, PT, R0, RZ, !P0 ;  /* 0x000000ff0000720c */ /* 0x001fe40004705670 */
[--C-:B------:R-:W-:Y:S02]  /*05b0*/  SHF.R.S32.HI R0, RZ, 0x3, R5.reuse ;  /* 0x00000003ff007819 */ /* 0x100fe40000011405 */
[----:B------:R-:W-:Y:S02]  /*05c0*/  SHF.R.S32.HI R5, RZ, 0x1f, R5 ;  /* 0x0000001fff057819 */ /* 0x000fe40000011405 */
[----:B-----5:R-:W-:Y:S02]  /*05d0*/  I2FP.F32.U32 R7, UR9 ;  /* 0x0000000900077c45 */ /* 0x020fe40008201000 */
[----:B------:R-:W-:-:S03]  /*05e0*/  LEA.HI R5, R5, R0, RZ, 0x2 ;  /* 0x0000000005057211 */ /* 0x000fc600078f10ff */
[----:B------:R-:W-:Y:S01]  /*05f0*/  FMUL R7, R7, UR4 ;  /* 0x0000000407077c20 */ /* 0x000fe20008400000 */
[----:B------:R-:W-:Y:S01]  /*0600*/  LOP3.LUT R5, R5, 0xfffffffc, RZ, 0xc0, !PT ;  /* 0xfffffffc05057812 */ /* 0x000fe200078ec0ff */
[----:B------:R-:W-:Y:S01]  /*0610*/  VOTEU.ALL UP0, P0 ;  /* 0x00000000003f7886 */ /* 0x000fe20000000000 */
[----:B------:R-:W-:Y:S01]  /*0620*/  ULDC UR4, c[0x0][0x154] ;  /* 0x0000550000047ab9 */ /* 0x000fe20000000800 */
[----:B------:R-:W-:Y:S02]  /*0630*/  VOTEU.ALL UP1, P0 ;  /* 0x00000000003f7886 */ /* 0x000fe40000020000 */
[----:B------:R-:W0:Y:S01]  /*0640*/  F2I.U32.TRUNC.NTZ R7, R7 ;  /* 0x0000000700077305 */ /* 0x000e22000020f000 */
[----:B------:R-:W-:Y:S01]  /*0650*/  IMAD.IADD R5, R0, 0x1, -R5 ;  /* 0x0000000100057824 */ /* 0x000fe200078e0a05 */
[----:B------:R-:W5:Y:S01]  /*0660*/  @!UP0 S2UR UR7, SR_CgaCtaId ;  /* 0x00000000000789c3 */ /* 0x000f620000008800 */
[----:B------:R-:W-:Y:S01]  /*0670*/  @!UP0 UMOV UR6, 0x400 ;  /* 0x0000040000068882 */ /* 0x000fe20000000000 */
[----:B--2---:R-:W-:-:S02]  /*0680*/  I2FP.F32.U32 R9, R2 ;  /* 0x0000000200097245 */ /* 0x004fc40000201000 */
[----:B------:R-:W-:-:S03]  /*0690*/  LEA R5, R6, R5, 0x2 ;  /* 0x0000000506057211 */ /* 0x000fc600078e10ff */
[----:B------:R-:W-:Y:S01]  /*06a0*/  FMUL R9, R9, UR4 ;  /* 0x0000000409097c20 */ /* 0x000fe20008400000 */
[C---:B------:R-:W-:Y:S01]  /*06b0*/  LEA.HI R0, R5.reuse, R5, RZ, 0x1 ;  /* 0x0000000505007211 */ /* 0x040fe200078f08ff */
[C---:B------:R-:W-:Y:S01]  /*06c0*/  IMAD.SHL.U32 R154, R5.reuse, 0x4, RZ ;  /* 0x00000004059a7824 */ /* 0x040fe200078e00ff */
[----:B------:R-:W-:Y:S02]  /*06d0*/  UMOV UR4, 0x20 ;  /* 0x0000002000047882 */ /* 0x000fe40000000000 */
[----:B------:R-:W-:Y:S01]  /*06e0*/  LOP3.LUT R6, R0, 0xfffffffe, RZ, 0xc0, !PT ;  /* 0xfffffffe00067812 */ /* 0x000fe200078ec0ff */
[----:B0-----:R-:W-:Y:S01]  /*06f0*/  IMAD.MOV R13, RZ, RZ, -R7 ;  /* 0x000000ffff0d7224 */ /* 0x001fe200078e0a07 */
[----:B------:R-:W0:Y:S01]  /*0700*/  F2I.U32.TRUNC.NTZ R9, R9 ;  /* 0x0000000900097305 */ /* 0x000e22000020f000 */
[----:B------:R-:W-:Y:S01]  /*0710*/  LOP3.LUT R154, R5, 0xc, R154, 0x78, !PT ;  /* 0x0000000c059a7812 */ /* 0x000fe200078e789a */
[----:B------:R-:W-:-:S04]  /*0720*/  @!UP0 UIADD3 UR4, -UR4, 0x100000, URZ ;  /* 0x0010000004048890 */ /* 0x000fc8000fffe13f */
[----:B------:R-:W-:Y:S02]  /*0730*/  @!UP0 USHF.L.U32 UR5, UR4, 0xb, URZ ;  /* 0x0000000b04058899 */ /* 0x000fe4000800063f */
[----:B------:R-:W-:Y:S01]  /*0740*/  @!UP0 USHF.L.U32 UR4, UR4, 0x1, URZ ;  /* 0x0000000104048899 */ /* 0x000fe2000800063f */
[----:B-1----:R-:W-:Y:S02]  /*0750*/  IMAD R0, R8, R13, UR9 ;  /* 0x0000000908007e24 */ /* 0x002fe4000f8e020d */
[----:B------:R-:W-:Y:S01]  /*0760*/  IMAD.IADD R7, R5, 0x1, -R6 ;  /* 0x0000000105077824 */ /* 0x000fe200078e0a06 */
[----:B-----5:R-:W-:-:S04]  /*0770*/  @!UP0 ULEA UR6, UR7, UR6, 0x18 ;  /* 0x0000000607068291 */ /* 0x020fc8000f8ec03f */
[----:B------:R-:W-:Y:S01]  /*0780*/  ISETP.NE.AND P2, PT, R7, R0, PT ;  /* 0x000000000700720c */ /* 0x000fe20003f45270 */
[----:B------:R-:W-:Y:S01]  /*0790*/  VOTEU.ALL UP0, P0 ;  /* 0x00000000003f7886 */ /* 0x000fe20000000000 */
[----:B------:R-:W1:Y:S01]  /*07a0*/  LDC R7, c[0x0][0x140] ;  /* 0x00005000ff077b82 */ /* 0x000e620000000800 */
[----:B------:R-:W-:Y:S01]  /*07b0*/  LOP3.LUT P0, RZ, R4, 0x7, RZ, 0xc0, !PT ;  /* 0x0000000704ff7812 */ /* 0x000fe2000780c0ff */
[----:B0-----:R-:W-:-:S03]  /*07c0*/  IMAD.MOV R12, RZ, RZ, -R9 ;  /* 0x000000ffff0c7224 */ /* 0x001fc600078e0a09 */
[C---:B------:R-:W-:Y:S01]  /*07d0*/  ISETP.LT.U32.AND P0, PT, R154.reuse, 0x2, !P0 ;  /* 0x000000029a00780c */ /* 0x040fe20004701070 */
[----:B---3--:R-:W-:Y:S01]  /*07e0*/  IMAD R6, R11, R12, R2 ;  /* 0x0000000c0b067224 */ /* 0x008fe200078e0202 */
[----:B------:R-:W0:Y:S02]  /*07f0*/  FENCE.VIEW.ASYNC.S ;  /* 0x00000000000073c6 */ /* 0x000e240000000000 */
[----:B0-----:R0:W2:Y:S01]  /*0800*/  @!UP0 SYNCS.EXCH.64 URZ, [UR6+0x90], UR4 ;  /* 0x00009004063f85b2 */ /* 0x0010a20008000100 */
[----:B------:R-:W-:Y:S02]  /*0810*/  SEL R4, RZ, 0x1, !P0 ;  /* 0x00000001ff047807 */ /* 0x000fe40004000000 */
[----:B------:R-:W-:-:S04]  /*0820*/  @P2 LEA.HI R5, R154, R154, RZ, 0x1 ;  /* 0x0000009a9a052211 */ /* 0x000fc800078f08ff */
[----:B------:R-:W-:-:S04]  /*0830*/  @P2 SHF.R.S32.HI R5, RZ, 0x1, R5 ;  /* 0x00000001ff052819 */ /* 0x000fc80000011405 */
[----:B------:R-:W-:Y:S02]  /*0840*/  @P2 ISETP.NE.AND P3, PT, R5, R6, PT ;  /* 0x000000060500220c */ /* 0x000fe40003f65270 */
[----:B-1----:R-:W-:Y:S01]  /*0850*/  ISETP.EQ.U32.AND P4, PT, R7, 0x1, PT ;  /* 0x000000010700780c */ /* 0x002fe20003f82070 */
[----:B------:R0:W1:Y:S01]  /*0860*/  @!UP1 SYNCS.EXCH.64 URZ, [UR6+0x98], UR4 ;  /* 0x00009804063f95b2 */ /* 0x0000620008000100 */
[----:B------:R-:W-:Y:S01]  /*0870*/  @P2 SEL R17, RZ, 0x1, P3 ;  /* 0x00000001ff112807 */ /* 0x000fe20001800000 */
[----:B------:R-:W-:-:S03]  /*0880*/  NOP ;  /* 0x0000000000007918 */ /* 0x000fc60000000000 */
[----:B------:R-:W-:-:S07]  /*0890*/  LOP3.LUT R17, R17, R4, RZ, 0xc0, !PT ;  /* 0x0000000411117212 */ /* 0x000fce00078ec0ff */
[----:B0-2---:R-:W-:Y:S05]  /*08a0*/  @!P4 BRA `(.L_x_4) ;  /* 0x000000000008c947 */ /* 0x005fea0003800000 */
[----:B-1--4-:R-:W-:Y:S01]  /*08b0*/  UCGABAR_ARV ;  /* 0x00000000000079c7 */ /* 0x012fe20008000000 */
[----:B------:R-:W-:Y:S05]  /*08c0*/  BRA `(.L_x_5) ;  /* 0x0000000000047947 */ /* 0x000fea0003800000 */
.L_x_4:
[----:B-1--4-:R-:W-:Y:S01]  /*08d0*/  NOP ;  /* 0x0000000000007918 */ /* 0x012fe20000000000 */
.L_x_5:
[----:B------:R-:W0:Y:S01]  /*08e0*/  LDC R4, c[0x0][0x65c] ;  /* 0x00019700ff047b82 */ /* 0x000e220000000800 */
[----:B------:R-:W-:Y:S01]  /*08f0*/  IMAD.MOV.U32 R5, RZ, RZ, RZ ;  /* 0x000000ffff057224 */ /* 0x000fe200078e00ff */
[----:B0-----:R-:W-:Y:S01]  /*0900*/  ISETP.NE.AND P2, PT, R4, 0x1, PT ;  /* 0x000000010400780c */ /* 0x001fe20003f45270 */
[----:B------:R-:W-:-:S12]  /*0910*/  IMAD.U32 R4, RZ, RZ, UR9 ;  /* 0x00000009ff047e24 */ /* 0x000fd8000f8e00ff */
[----:B------:R-:W0:Y:S01]  /*0920*/  @P2 LDC R7, c[0x0][0x10] ;  /* 0x00000400ff072b82 */ /* 0x000e220000000800 */
[----:B------:R-:W-:Y:S02]  /*0930*/  @P2 IMAD.MOV.U32 R3, RZ, RZ, RZ ;  /* 0x000000ffff032224 */ /* 0x000fe400078e00ff */
[----:B------:R-:W-:-:S05]  /*0940*/  @P2 IMAD.MOV.U32 R13, RZ, RZ, RZ ;  /* 0x000000ffff0d2224 */ /* 0x000fca00078e00ff */
[----:B------:R-:W1:Y:S01]  /*0950*/  @!P2 LDC R9, c[0x0][0xc] ;  /* 0x00000300ff09ab82 */ /* 0x000e620000000800 */
[----:B0-----:R-:W-:-:S04]  /*0960*/  @P2 IMAD.WIDE.U32 R6, R7, UR9, R2 ;  /* 0x0000000907062c25 */ /* 0x001fc8000f8e0002 */
[----:B------:R-:W-:Y:S01]  /*0970*/  @P2 IMAD.IADD R24, R7, 0x1, R13 ;  /* 0x0000000107182824 */ /* 0x000fe200078e020d */
[----:B------:R-:W-:Y:S01]  /*0980*/  @P2 MOV R23, R6 ;  /* 0x0000000600172202 */ /* 0x000fe20000000f00 */
[----:B-1----:R-:W-:-:S04]  /*0990*/  @!P2 IMAD.WIDE.U32 R4, R2, R9, R4 ;  /* 0x000000090204a225 */ /* 0x002fc800078e0004 */
[----:B------:R-:W-:Y:S02]  /*09a0*/  @!P2 IMAD.MOV.U32 R23, RZ, RZ, R4 ;  /* 0x000000ffff17a224 */ /* 0x000fe400078e0004 */
[----:B------:R-:W-:-:S03]  /*09b0*/  @!P2 IMAD.MOV.U32 R24, RZ, RZ, R5 ;  /* 0x000000ffff18a224 */ /* 0x000fc600078e0005 */
[----:B------:R0:W-:Y:S04]  /*09c0*/  STL [R1+0x204], R23 ;  /* 0x0002041701007387 */ /* 0x0001e80000100800 */
[----:B------:R0:W-:Y:S01]  /*09d0*/  STL [R1+0x200], R24 ;  /* 0x0002001801007387 */ /* 0x0001e20000100800 */
[----:B------:R-:W-:Y:S05]  /*09e0*/  @!P4 BRA `(.L_x_6) ;  /* 0x00000000000cc947 */ /* 0x000fea0003800000 */
[----:B------:R-:W-:Y:S01]  /*09f0*/  UCGABAR_WAIT ;  /* 0x0000000000007dc7 */ /* 0x000fe20008000000 */
[----:B------:R-:W-:Y:S01]  /*0a00*/  CCTL.IVALL ;  /* 0x00000000ff00798f */ /* 0x000fe20002000000 */
[----:B------:R-:W-:Y:S05]  /*0a10*/  BRA `(.L_x_7) ;  /* 0x0000000000047947 */ /* 0x000fea0003800000 */
.L_x_6:
[----:B------:R-:W-:Y:S06]  /*0a20*/  BAR.SYNC.DEFER_BLOCKING 0x0 ;  /* 0x0000000000007b1d */ /* 0x000fec0000010000 */
.L_x_7:
[----:B------:R-:W-:Y:S05]  /*0a30*/  @!P1 BRA `(.L_x_8) ;  /* 0x0000015000f49947 */ /* 0x000fea0003800000 */
[----:B------:R-:W-:-:S06]  /*0a40*/  UISETP.GT.U32.AND UP0, UPT, UR10, 0x1, UPT ;  /* 0x000000010a00788c */ /* 0x000fcc000bf04070 */
[----:B------:R-:W-:-:S13]  /*0a50*/  PLOP3.LUT P0, PT, PT, PT, UP0, 0x80, 0x0 ;  /* 0x000000000000781c */ /* 0x000fda0003f0f008 */
[----:B------:R-:W-:Y:S05]  /*0a60*/  @P0 EXIT ;  /* 0x000000000000094d */ /* 0x000fea0003800000 */
[----:B------:R-:W-:Y:S01]  /*0a70*/  ULDC.64 UR4, c[0x0][0x650] ;  /* 0x0001940000047ab9 */ /* 0x000fe20000000a00 */
[----:B------:R-:W-:Y:S01]  /*0a80*/  UMOV UR42, 0xffffffff ;  /* 0xffffffff002a7882 */ /* 0x000fe20000000000 */
[----:B------:R-:W-:Y:S01]  /*0a90*/  ISETP.GE.U32.AND P0, PT, R23, UR4, PT ;  /* 0x0000000417007c0c */ /* 0x000fe2000bf06070 */
[----:B------:R-:W-:Y:S01]  /*0aa0*/  IMAD.MOV.U32 R22, RZ, RZ, -0x1 ;  /* 0xffffffffff167424 */ /* 0x000fe200078e00ff */
[----:B------:R-:W-:Y:S02]  /*0ab0*/  PRMT R6, RZ, 0x7610, R6 ;  /* 0x00007610ff067816 */ /* 0x000fe40000000006 */
[----:B------:R-:W-:Y:S02]  /*0ac0*/  ISETP.GE.U32.AND.EX P0, PT, R24, UR5, PT, P0 ;  /* 0x0000000518007c0c */ /* 0x000fe4000bf06100 */
[----:B------:R-:W-:-:S11]  /*0ad0*/  MOV R18, 0xffffffff ;  /* 0xffffffff00127802 */ /* 0x000fd60000000f00 */
[----:B------:R-:W-:Y:S05]  /*0ae0*/  @P0 BRA `(.L_x_9) ;  /* 0x0000000400300947 */ /* 0x000fea0003800000 */
[----:B------:R-:W1:Y:S01]  /*0af0*/  LDC.64 R14, c[0x0][0x628] ;  /* 0x00018a00ff0e7b82 */ /* 0x000e620000000a00 */
[----:B------:R-:W-:Y:S02]  /*0b00*/  IMAD.MOV.U32 R4, RZ, RZ, R23 ;  /* 0x000000ffff047224 */ /* 0x000fe400078e0017 */
[----:B------:R-:W-:-:S05]  /*0b10*/  IMAD.MOV.U32 R5, RZ, RZ, R24 ;  /* 0x000000ffff057224 */ /* 0x000fca00078e0018 */
[----:B------:R-:W2:Y:S08]  /*0b20*/  LDC R10, c[0x0][0x630] ;  /* 0x00018c00ff0a7b82 */ /* 0x000eb00000000800 */
[----:B------:R-:W3:Y:S01]  /*0b30*/  LDC.64 R18, c[0x0][0x620] ;  /* 0x00018800ff127b82 */ /* 0x000ee20000000a00 */
[----:B-1----:R-:W-:-:S04]  /*0b40*/  ISETP.NE.U32.AND P0, PT, R14, RZ, PT ;  /* 0x000000ff0e00720c */ /* 0x002fc80003f05070 */
[----:B------:R-:W-:-:S13]  /*0b50*/  ISETP.NE.AND.EX P0, PT, R15, RZ, PT, P0 ;  /* 0x000000ff0f00720c */ /* 0x000fda0003f05300 */
[----:B--23--:R-:W-:Y:S05]  /*0b60*/  @!P0 BRA `(.L_x_10) ;  /* 0x0000000000288947 */ /* 0x00cfea0003800000 */
[----:B------:R-:W1:Y:S02]  /*0b70*/  LDC R9, c[0x0][0x634] ;  /* 0x00018d00ff097b82 */ /* 0x000e640000000800 */
[----:B-1----:R-:W-:-:S05]  /*0b80*/  IADD3 R9, P0, R23, R9, RZ ;  /* 0x0000000917097210 */ /* 0x002fca0007f1e0ff */
[----:B------:R-:W-:-:S04]  /*0b90*/  IMAD.X R13, RZ, RZ, R24, P0 ;  /* 0x000000ffff0d7224 */ /* 0x000fc800000e0618 */
[----:B------:R-:W-:-:S04]  /*0ba0*/  IMAD.WIDE.U32 R4, R13, R14, RZ ;  /* 0x0000000e0d047225 */ /* 0x000fc800078e00ff */
[----:B------:R-:W-:-:S04]  /*0bb0*/  IMAD.WIDE.U32 R6, P0, R9, R15, R4 ;  /* 0x0000000f09067225 */ /* 0x000fc80007800004 */
[----:B------:R-:W-:Y:S01]  /*0bc0*/  IMAD.WIDE.U32 R4, R9, R14, RZ ;  /* 0x0000000e09047225 */ /* 0x000fe200078e00ff */
[----:B------:R-:W-:-:S03]  /*0bd0*/  MOV R8, R7 ;  /* 0x0000000700087202 */ /* 0x000fc60000000f00 */
[----:B------:R-:W-:Y:S01]  /*0be0*/  IMAD.X R9, RZ, RZ, RZ, P0 ;  /* 0x000000ffff097224 */ /* 0x000fe200000e06ff */
[----:B------:R-:W-:-:S05]  /*0bf0*/  IADD3 RZ, P0, R5, R6, RZ ;  /* 0x0000000605ff7210 */ /* 0x000fca0007f1e0ff */
[----:B------:R-:W-:-:S08]  /*0c00*/  IMAD.WIDE.U32.X R4, R13, R15, R8, P0 ;  /* 0x0000000f0d047225 */ /* 0x000fd000000e0408 */
.L_x_10:
[----:B------:R-:W1:Y:S01]  /*0c10*/  LDC.64 R20, c[0x0][0x640] ;  /* 0x00019000ff147b82 */ /* 0x000e620000000a00 */
[-C--:B------:R-:W-:Y:S01]  /*0c20*/  SHF.R.U64 R22, R4, R10.reuse, R5 ;  /* 0x0000000a04167219 */ /* 0x080fe20000001205 */
[----:B------:R-:W-:Y:S01]  /*0c30*/  IMAD.MOV.U32 R4, RZ, RZ, R23 ;  /* 0x000000ffff047224 */ /* 0x000fe200078e0017 */
[----:B------:R-:W-:Y:S01]  /*0c40*/  SHF.R.U32.HI R3, RZ, R10, R5 ;  /* 0x0000000aff037219 */ /* 0x000fe20000011605 */
[----:B------:R-:W-:Y:S01]  /*0c50*/  IMAD.MOV.U32 R5, RZ, RZ, R24 ;  /* 0x000000ffff057224 */ /* 0x000fe200078e0018 */
[----:B------:R-:W-:Y:S01]  /*0c60*/  IADD3 R7, P0, RZ, -R22, RZ ;  /* 0x80000016ff077210 */ /* 0x000fe20007f1e0ff */
[----:B------:R-:W-:Y:S02]  /*0c70*/  IMAD R25, R11, R12, R2 ;  /* 0x0000000c0b197224 */ /* 0x000fe400078e0202 */
[----:B------:R-:W2:Y:S01]  /*0c80*/  LDC R8, c[0x0][0x618] ;  /* 0x00018600ff087b82 */ /* 0x000ea20000000800 */
[----:B------:R-:W-:Y:S02]  /*0c90*/  IMAD.MOV.U32 R11, RZ, RZ, 0x1 ;  /* 0x00000001ff0b7424 */ /* 0x000fe400078e00ff */
[----:B------:R-:W-:-:S02]  /*0ca0*/  IMAD.X R3, RZ, RZ, ~R3, P0 ;  /* 0x000000ffff037224 */ /* 0x000fc400000e0e03 */
[----:B------:R-:W-:-:S03]  /*0cb0*/  IMAD.WIDE.U32 R4, R7, R18, R4 ;  /* 0x0000001207047225 */ /* 0x000fc600078e0004 */
[----:B------:R-:W0:Y:S01]  /*0cc0*/  LDC R14, c[0x0][0x608] ;  /* 0x00018200ff0e7b82 */ /* 0x000e220000000800 */
[----:B------:R-:W-:-:S04]  /*0cd0*/  IMAD R6, R3, R18, RZ ;  /* 0x0000001203067224 */ /* 0x000fc800078e02ff */
[----:B------:R-:W-:-:S03]  /*0ce0*/  IMAD R3, R7, R19, R6 ;  /* 0x0000001307037224 */ /* 0x000fc600078e0206 */
[----:B------:R-:W3:Y:S01]  /*0cf0*/  LDC R16, c[0x0][0x658] ;  /* 0x00019600ff107b82 */ /* 0x000ee20000000800 */
[----:B------:R-:W-:Y:S01]  /*0d00*/  IMAD.IADD R3, R5, 0x1, R3 ;  /* 0x0000000105037824 */ /* 0x000fe200078e0203 */
[----:B-1----:R-:W-:Y:S02]  /*0d10*/  ISETP.NE.U32.AND P0, PT, R20, RZ, PT ;  /* 0x000000ff1400720c */ /* 0x002fe40003f05070 */
[----:B------:R-:W-:Y:S02]  /*0d20*/  MOV R5, 0xffffffff ;  /* 0xffffffff00057802 */ /* 0x000fe40000000f00 */
[----:B------:R-:W-:Y:S02]  /*0d30*/  ISETP.NE.AND.EX P0, PT, R21, RZ, PT, P0 ;  /* 0x000000ff1500720c */ /* 0x000fe40003f05300 */
[----:B------:R-:W1:Y:S01]  /*0d40*/  LDC R13, c[0x0][0x600] ;  /* 0x00018000ff0d7b82 */ /* 0x000e620000000800 */
[-CC-:B--2---:R-:W-:Y:S02]  /*0d50*/  SHF.R.U64 R10, R4, R8.reuse, R3.reuse ;  /* 0x00000008040a7219 */ /* 0x184fe40000001203 */
[----:B------:R-:W-:-:S05]  /*0d60*/  SHF.R.U32.HI R3, RZ, R8, R3 ;  /* 0x00000008ff037219 */ /* 0x000fca0000011603 */
[----:B------:R-:W2:Y:S01]  /*0d70*/  LDC R15, c[0x0][0x648] ;  /* 0x00019200ff0f7b82 */ /* 0x000ea20000000800 */
[-CC-:B0-----:R-:W-:Y:S02]  /*0d80*/  SHF.R.U64 R23, R10, R14.reuse, R3.reuse ;  /* 0x0000000e0a177219 */ /* 0x181fe40000001203 */
[----:B------:R-:W-:-:S05]  /*0d90*/  SHF.R.U32.HI R3, RZ, R14, R3 ;  /* 0x0000000eff037219 */ /* 0x000fca0000011603 */
[----:B------:R-:W0:Y:S01]  /*0da0*/  LDC R19, c[0x0][0x638] ;  /* 0x00018e00ff137b82 */ /* 0x000e220000000800 */
[-C--:B---3--:R-:W-:Y:S02]  /*0db0*/  SHF.L.U32 R2, R5, R16.reuse, RZ ;  /* 0x0000001005027219 */ /* 0x088fe400000006ff */
[--C-:B------:R-:W-:Y:S02]  /*0dc0*/  SHF.R.U64 R12, R23, R16, R3.reuse ;  /* 0x00000010170c7219 */ /* 0x100fe40000001203 */
[----:B------:R-:W-:Y:S02]  /*0dd0*/  LOP3.LUT R8, RZ, R2, RZ, 0x33, !PT ;  /* 0x00000002ff087212 */ /* 0x000fe400078e33ff */
[----:B------:R-:W-:Y:S01]  /*0de0*/  SHF.R.U32.HI R3, RZ, R16, R3 ;  /* 0x00000010ff037219 */ /* 0x000fe20000011603 */
[----:B------:R-:W3:Y:S01]  /*0df0*/  LDC R18, c[0x0][0x610] ;  /* 0x00018400ff127b82 */ /* 0x000ee20000000800 */
[----:B------:R-:W-:Y:S01]  /*0e00*/  IMAD.MOV.U32 R2, RZ, RZ, R12 ;  /* 0x000000ffff027224 */ /* 0x000fe200078e000c */
[----:B------:R-:W-:Y:S06]  /*0e10*/  @!P0 BRA `(.L_x_11) ;  /* 0x0000000000288947 */ /* 0x000fec0003800000 */
[----:B------:R-:W4:Y:S02]  /*0e20*/  LDC R7, c[0x0][0x64c] ;  /* 0x00019300ff077b82 */ /* 0x000f240000000800 */
[----:B----4-:R-:W-:-:S05]  /*0e30*/  IADD3 R7, P0, R12, R7, RZ ;  /* 0x000000070c077210 */ /* 0x010fca0007f1e0ff */
        /* <DEDUP_REMOVED lines=8> */
.L_x_11:
[----:B--2---:R-:W-:Y:S01]  /*0ec0*/  SHF.R.U64 R4, R2, R15, R3 ;  /* 0x0000000f02047219 */ /* 0x004fe20000001203 */
[----:B-1----:R-:W-:Y:S01]  /*0ed0*/  VIADD R5, R13, 0xffffffff ;  /* 0xffffffff0d057836 */ /* 0x002fe20000000000 */
[----:B------:R-:W-:Y:S02]  /*0ee0*/  SHF.L.U32 R2, R11, R16, RZ ;  /* 0x000000100b027219 */ /* 0x000fe400000006ff */
[----:B------:R-:W-:Y:S01]  /*0ef0*/  LOP3.LUT R3, R23, R8, RZ, 0xc0, !PT ;  /* 0x0000000817037212 */ /* 0x000fe200078ec0ff */
[----:B------:R-:W-:Y:S01]  /*0f00*/  IMAD.MOV R6, RZ, RZ, -R4 ;  /* 0x000000ffff067224 */ /* 0x000fe200078e0a04 */
[----:B------:R-:W-:Y:S02]  /*0f10*/  SEL R0, R0, R25, !P2 ;  /* 0x0000001900007207 */ /* 0x000fe40005000000 */
[----:B------:R-:W-:Y:S01]  /*0f20*/  LOP3.LUT R5, R10, R5, RZ, 0xc0, !PT ;  /* 0x000000050a057212 */ /* 0x000fe200078ec0ff */
[----:B------:R-:W-:Y:S01]  /*0f30*/  IMAD R3, R2, R4, R3 ;  /* 0x0000000402037224 */ /* 0x000fe200078e0203 */
[----:B------:R-:W-:Y:S01]  /*0f40*/  R2UR UR42, R22 ;  /* 0x00000000162a72ca */ /* 0x000fe200000e0000 */
[----:B0-----:R-:W-:-:S02]  /*0f50*/  IMAD R2, R6, R19, R12 ;  /* 0x0000001306027224 */ /* 0x001fc400078e020c */
[----:B---3--:R-:W-:Y:S02]  /*0f60*/  IMAD R0, R3, R18, R0 ;  /* 0x0000001203007224 */ /* 0x008fe400078e0200 */
[----:B------:R-:W-:Y:S02]  /*0f70*/  IMAD R3, R2, R13, R5 ;  /* 0x0000000d02037224 */ /* 0x000fe400078e0205 */
[----:B------:R-:W-:-:S03]  /*0f80*/  IMAD.MOV.U32 R6, RZ, RZ, 0x1 ;  /* 0x00000001ff067424 */ /* 0x000fc600078e00ff */
[----:B------:R-:W-:Y:S02]  /*0f90*/  SEL R18, R3, R0, !P2 ;  /* 0x0000000003127207 */ /* 0x000fe40005000000 */
[----:B------:R-:W-:-:S07]  /*0fa0*/  SEL R22, R0, R3, !P2 ;  /* 0x0000000300167207 */ /* 0x000fce0005000000 */
.L_x_9:
[----:B------:R-:W-:-:S08]  /*0fb0*/  NOP ;  /* 0x0000000000007918 */ /* 0x000fd00000000000 */
[----:B------:R-:W1:Y:S02]  /*0fc0*/  USETMAXREG.TRY_ALLOC.CTAPOOL UP0, 0xe8 ;  /* 0x000000e8000079c8 */ /* 0x000e640008000600 */
[----:B-1----:R-:W-:-:S13]  /*0fd0*/  PLOP3.LUT P0, PT, PT, PT, UP0, 0x80, 0x0 ;  /* 0x000000000000781c */ /* 0x002fda0003f0f008 */
[----:B------:R-:W-:Y:S05]  /*0fe0*/  @!P0 BRA `(.L_x_9) ;  /* 0xfffffffc00f08947 */ /* 0x000fea000383ffff */
[----:B------:R-:W-:Y:S01]  /*0ff0*/  ULDC.64 UR4, c[0x0][0x598] ;  /* 0x0001660000047ab9 */ /* 0x000fe20000000a00 */
[----:B------:R-:W-:Y:S01]  /*1000*/  ULDC.64 UR36, c[0x0][0x208] ;  /* 0x0000820000247ab9 */ /* 0x000fe20000000a00 */
[----:B------:R-:W-:-:S04]  /*1010*/  ISETP.NE.U32.AND P0, PT, RZ, UR4, PT ;  /* 0x00000004ff007c0c */ /* 0x000fc8000bf05070 */
[----:B------:R-:W-:-:S13]  /*1020*/  ISETP.NE.AND.EX P0, PT, RZ, UR5, PT, P0 ;  /* 0x00000005ff007c0c */ /* 0x000fda000bf05300 */
[----:B------:R-:W-:Y:S05]  /*1030*/  @!P0 BRA `(.L_x_12) ;  /* 0x00000000001c8947 */ /* 0x000fea0003800000 */
[----:B------:R-:W1:Y:S02]  /*1040*/  LDC.64 R2, c[0x0][0x598] ;  /* 0x00016600ff027b82 */ /* 0x000e640000000a00 */
[----:B-1----:R-:W2:Y:S02]  /*1050*/  LDG.E.64 R2, desc[UR36][R2.64] ;  /* 0x0000002402027981 */ /* 0x002ea4000c1e1b00 */
[----:B--2---:R-:W-:-:S04]  /*1060*/  ISETP.NE.U32.AND P0, PT, R2, RZ, PT ;  /* 0x000000ff0200720c */ /* 0x004fc80003f05070 */
[----:B------:R-:W-:-:S13]  /*1070*/  ISETP.NE.AND.EX P0, PT, R3, RZ, PT, P0 ;  /* 0x000000ff0300720c */ /* 0x000fda0003f05300 */
[----:B------:R-:W-:Y:S05]  /*1080*/  @!P0 BRA `(.L_x_12) ;  /* 0x0000000000088947 */ /* 0x000fea0003800000 */
[----:B------:R1:W5:Y:S01]  /*1090*/  LD.E R2, desc[UR36][R2.64] ;  /* 0x0000002402027980 */ /* 0x000362000c101900 */
[----:B------:R-:W-:Y:S05]  /*10a0*/  BRA `(.L_x_13) ;  /* 0x0000000000247947 */ /* 0x000fea0003800000 */
.L_x_12:
[----:B------:R-:W-:Y:S02]  /*10b0*/  ULDC.64 UR4, c[0x0][0x588] ;  /* 0x0001620000047ab9 */ /* 0x000fe40000000a00 */
[----:B------:R-:W-:-:S04]  /*10c0*/  ISETP.NE.U32.AND P0, PT, RZ, UR4, PT ;  /* 0x00000004ff007c0c */ /* 0x000fc8000bf05070 */
[----:B------:R-:W-:-:S13]  /*10d0*/  ISETP.NE.AND.EX P0, PT, RZ, UR5, PT, P0 ;  /* 0x00000005ff007c0c */ /* 0x000fda000bf05300 */
[----:B------:R-:W-:Y:S05]  /*10e0*/  @!P0 BRA `(.L_x_14) ;  /* 0x00000000000c8947 */ /* 0x000fea0003800000 */
[----:B------:R-:W1:Y:S02]  /*10f0*/  LDC.64 R2, c[0x0][0x588] ;  /* 0x00016200ff027b82 */ /* 0x000e640000000a00 */
[----:B-1----:R2:W5:Y:S01]  /*1100*/  LDG.E R2, desc[UR36][R2.64] ;  /* 0x0000002402027981 */ /* 0x002562000c1e1900 */
[----:B------:R-:W-:Y:S05]  /*1110*/  BRA `(.L_x_13) ;  /* 0x0000000000087947 */ /* 0x000fea0003800000 */
.L_x_14:
[----:B------:R-:W-:Y:S02]  /*1120*/  ULDC UR4, c[0x0][0x580] ;  /* 0x0001600000047ab9 */ /* 0x000fe40000000800 */
[----:B------:R-:W-:-:S07]  /*1130*/  IMAD.U32 R2, RZ, RZ, UR4 ;  /* 0x00000004ff027e24 */ /* 0x000fce000f8e00ff */
.L_x_13:
[----:B------:R-:W-:Y:S02]  /*1140*/  ULDC.64 UR4, c[0x0][0x5a0] ;  /* 0x0001680000047ab9 */ /* 0x000fe40000000a00 */
[----:B------:R-:W-:-:S04]  /*1150*/  ISETP.NE.U32.AND P0, PT, RZ, UR4, PT ;  /* 0x00000004ff007c0c */ /* 0x000fc8000bf05070 */
[----:B------:R-:W-:-:S13]  /*1160*/  ISETP.NE.AND.EX P0, PT, RZ, UR5, PT, P0 ;  /* 0x00000005ff007c0c */ /* 0x000fda000bf05300 */
[----:B------:R-:W-:Y:S05]  /*1170*/  @!P0 BRA `(.L_x_15) ;  /* 0x00000000001c8947 */ /* 0x000fea0003800000 */
[----:B------:R-:W3:Y:S02]  /*1180*/  LDC.64 R4, c[0x0][0x5a0] ;  /* 0x00016800ff047b82 */ /* 0x000ee40000000a00 */
[----:B---3--:R-:W3:Y:S02]  /*1190*/  LDG.E.64 R4, desc[UR36][R4.64] ;  /* 0x0000002404047981 */ /* 0x008ee4000c1e1b00 */
[----:B---3--:R-:W-:-:S04]  /*11a0*/  ISETP.NE.U32.AND P0, PT, R4, RZ, PT ;  /* 0x000000ff0400720c */ /* 0x008fc80003f05070 */
[----:B------:R-:W-:-:S13]  /*11b0*/  ISETP.NE.AND.EX P0, PT, R5, RZ, PT, P0 ;  /* 0x000000ff0500720c */ /* 0x000fda0003f05300 */
[----:B------:R-:W-:Y:S05]  /*11c0*/  @!P0 BRA `(.L_x_15) ;  /* 0x0000000000088947 */ /* 0x000fea0003800000 */
[----:B------:R3:W5:Y:S01]  /*11d0*/  LD.E R16, desc[UR36][R4.64] ;  /* 0x0000002404107980 */ /* 0x000762000c101900 */
[----:B------:R-:W-:Y:S05]  /*11e0*/  BRA `(.L_x_16) ;  /* 0x0000000000247947 */ /* 0x000fea0003800000 */
.L_x_15:
[----:B------:R-:W-:Y:S02]  /*11f0*/  ULDC.64 UR4, c[0x0][0x590] ;  /* 0x0001640000047ab9 */ /* 0x000fe40000000a00 */
[----:B------:R-:W-:-:S04]  /*1200*/  ISETP.NE.U32.AND P0, PT, RZ, UR4, PT ;  /* 0x00000004ff007c0c */ /* 0x000fc8000bf05070 */
[----:B------:R-:W-:-:S13]  /*1210*/  ISETP.NE.AND.EX P0, PT, RZ, UR5, PT, P0 ;  /* 0x00000005ff007c0c */ /* 0x000fda000bf05300 */
[----:B------:R-:W-:Y:S05]  /*1220*/  @!P0 BRA `(.L_x_17) ;  /* 0x00000000000c8947 */ /* 0x000fea0003800000 */
[----:B------:R-:W3:Y:S02]  /*1230*/  LDC.64 R4, c[0x0][0x590] ;  /* 0x00016400ff047b82 */ /* 0x000ee40000000a00 */
[----:B---3--:R4:W5:Y:S01]  /*1240*/  LDG.E R16, desc[UR36][R4.64] ;  /* 0x0000002404107981 */ /* 0x008962000c1e1900 */
[----:B------:R-:W-:Y:S05]  /*1250*/  BRA `(.L_x_16) ;  /* 0x0000000000087947 */ /* 0x000fea0003800000 */
.L_x_17:
[----:B------:R-:W-:Y:S02]  /*1260*/  ULDC UR4, c[0x0][0x584] ;  /* 0x0001610000047ab9 */ /* 0x000fe40000000800 */
[----:B------:R-:W-:-:S07]  /*1270*/  MOV R16, UR4 ;  /* 0x0000000400107c02 */ /* 0x000fce0008000f00 */
.L_x_16:
[----:B------:R-:W-:-:S13]  /*1280*/  LOP3.LUT P0, RZ, R6, 0xff, RZ, 0xc0, !PT ;  /* 0x000000ff06ff7812 */ /* 0x000fda000780c0ff */
[----:B------:R-:W-:Y:S05]  /*1290*/  @!P0 EXIT ;  /* 0x000000000000894d */ /* 0x000fea0003800000 */
[----:B------:R-:W-:Y:S01]  /*12a0*/  ULDC UR4, c[0x0][0x28c] ;  /* 0x0000a30000047ab9 */ /* 0x000fe20000000800 */
[----:B------:R-:W-:Y:S01]  /*12b0*/  UMOV UR38, URZ ;  /* 0x0000003f00267c82 */ /* 0x000fe20008000000 */
[----:B------:R-:W-:Y:S01]  /*12c0*/  UIADD3 UR4, UR4, 0x1f, URZ ;  /* 0x0000001f04047890 */ /* 0x000fe2000fffe03f */
[----:B------:R-:W-:-:S03]  /*12d0*/  UMOV UR39, URZ ;  /* 0x0000003f00277c82 */ /* 0x000fc60008000000 */
[----:B------:R-:W-:-:S04]  /*12e0*/  USHF.R.S32.HI UR5, URZ, 0x1f, UR4 ;  /* 0x0000001f3f057899 */ /* 0x000fc80008011404 */
[----:B------:R-:W-:-:S04]  /*12f0*/  ULEA.HI UR5, UR5, UR4, URZ, 0x5 ;  /* 0x0000000405057291 */ /* 0x000fc8000f8f283f */
[----:B------:R-:W-:-:S12]  /*1300*/  USHF.R.S32.HI UR41, URZ, 0x5, UR5 ;  /* 0x000000053f297899 */ /* 0x000fd80008011405 */
.L_x_545:
[----:B------:R-:W0:Y:S01]  /*1310*/  S2R R0, SR_TID.X ;  /* 0x0000000000007919 */ /* 0x000e220000002100 */
[----:B-1----:R-:W1:Y:S01]  /*1320*/  S2UR UR7, SR_CgaCtaId ;  /* 0x00000000000779c3 */ /* 0x002e620000008800 */
[----:B------:R-:W-:Y:S02]  /*1330*/  UMOV UR6, 0x400 ;  /* 0x0000040000067882 */ /* 0x000fe40000000000 */
[----:B-1----:R-:W-:Y:S01]  /*1340*/  ULEA UR6, UR7, UR6, 0x18 ;  /* 0x0000000607067291 */ /* 0x002fe2000f8ec03f */
[----:B0-----:R-:W-:-:S04]  /*1350*/  LOP3.LUT R0, R0, 0x80, RZ, 0xc0, !PT ;  /* 0x0000008000007812 */ /* 0x001fc800078ec0ff */
[----:B------:R-:W-:-:S06]  /*1360*/  SHF.R.U32.HI R0, RZ, 0x7, R0 ;  /* 0x00000007ff007819 */ /* 0x000fcc0000011600 */
[----:B------:R-:W0:Y:S02]  /*1370*/  SHFL.IDX PT, R0, R0, RZ, 0x1f ;  /* 0x00001fff00007589 */ /* 0x000e2400000e0000 */
[----:B0-----:R-:W-:-:S13]  /*1380*/  R2UR UR4, R0 ;  /* 0x00000000000472ca */ /* 0x001fda00000e0000 */
[----:B------:R-:W-:-:S04]  /*1390*/  ULEA.HI UR5, UR4, UR4, URZ, 0x1 ;  /* 0x0000000404057291 */ /* 0x000fc8000f8f083f */
[----:B------:R-:W-:-:S04]  /*13a0*/  ULOP3.LUT UR5, UR5, 0xffffe, URZ, 0xc0, !UPT ;  /* 0x000ffffe05057892 */ /* 0x000fc8000f8ec03f */
[----:B------:R-:W-:-:S03]  /*13b0*/  UIADD3 UR5, UR4, -UR5, URZ ;  /* 0x8000000504057290 */ /* 0x000fc6000fffe03f */
[----:B------:R-:W-:Y:S01]  /*13c0*/  ULDC UR4, c[0x0][0x28c] ;  /* 0x0000a30000047ab9 */ /* 0x000fe20000000800 */
[----:B------:R-:W-:Y:S01]  /*13d0*/  ULEA UR5, UR5, UR6, 0xc ;  /* 0x0000000605057291 */ /* 0x000fe2000f8e603f */
[----:B------:R-:W-:-:S03]  /*13e0*/  ISETP.LT.AND P0, PT, RZ, UR4, PT ;  /* 0x00000004ff007c0c */ /* 0x000fc6000bf01270 */
[----:B------:R-:W-:-:S04]  /*13f0*/  UIADD3 UR5, UR5, 0x180, URZ ;  /* 0x0000018005057890 */ /* 0x000fc8000fffe03f */
[----:B------:R-:W-:-:S04]  /*1400*/  USHF.R.U32.HI UR5, URZ, 0x4, UR5 ;  /* 0x000000043f057899 */ /* 0x000fc80008011605 */
[----:B------:R-:W-:Y:S02]  /*1410*/  ULOP3.LUT UR43, UR5, 0x3fff, URZ, 0xc0, !UPT ;  /* 0x00003fff052b7892 */ /* 0x000fe4000f8ec03f */
[----:B--23-5:R-:W-:Y:S10]  /*1420*/  @P0 BRA `(.L_x_18) ;  /* 0x0000000000400947 */ /* 0x02cff40003800000 */
[----:B------:R-:W-:Y:S01]  /*1430*/  MOV R0, 0x0 ;  /* 0x0000000000007802 */ /* 0x000fe20000000f00 */
[----:B------:R-:W-:Y:S01]  /*1440*/  ULDC.64 UR4, c[0x4][0x68] ;  /* 0x01001a0000047ab9 */ /* 0x000fe20000000a00 */
[----:B------:R-:W-:Y:S01]  /*1450*/  ULDC.64 UR6, c[0x4][0x8] ;  /* 0x0100020000067ab9 */ /* 0x000fe20000000a00 */
[----:B---34-:R-:W-:Y:S01]  /*1460*/  IMAD.U32 R4, RZ, RZ, UR4 ;  /* 0x00000004ff047e24 */ /* 0x018fe2000f8e00ff */
[----:B------:R0:W1:Y:S01]  /*1470*/  LDC.64 R14, c[0x4][R0] ;  /* 0x01000000000e7b82 */ /* 0x0000620000000a00 */
[----:B------:R-:W-:Y:S01]  /*1480*/  IMAD.U32 R5, RZ, RZ, UR5 ;  /* 0x00000005ff057e24 */ /* 0x000fe2000f8e00ff */
[----:B------:R-:W-:Y:S01]  /*1490*/  ULDC.64 UR4, c[0x4][0x70] ;  /* 0x01001c0000047ab9 */ /* 0x000fe20000000a00 */
[----:B------:R-:W-:Y:S01]  /*14a0*/  MOV R10, UR6 ;  /* 0x00000006000a7c02 */ /* 0x000fe20008000f00 */
[----:B------:R-:W-:Y:S02]  /*14b0*/  IMAD.U32 R6, RZ, RZ, UR4 ;  /* 0x00000004ff067e24 */ /* 0x000fe4000f8e00ff */
[----:B------:R-:W-:-:S02]  /*14c0*/  IMAD.U32 R7, RZ, RZ, UR5 ;  /* 0x00000005ff077e24 */ /* 0x000fc4000f8e00ff */
[----:B------:R-:W-:Y:S02]  /*14d0*/  IMAD.U32 R11, RZ, RZ, UR7 ;  /* 0x00000007ff0b7e24 */ /* 0x000fe4000f8e00ff */
[----:B------:R-:W-:Y:S02]  /*14e0*/  IMAD.MOV.U32 R8, RZ, RZ, 0x1e1 ;  /* 0x000001e1ff087424 */ /* 0x000fe400078e00ff */
[----:B------:R-:W-:Y:S02]  /*14f0*/  IMAD.MOV.U32 R12, RZ, RZ, 0x1 ;  /* 0x00000001ff0c7424 */ /* 0x000fe400078e00ff */
[----:B0-----:R-:W-:-:S07]  /*1500*/  IMAD.MOV.U32 R13, RZ, RZ, RZ ;  /* 0x000000ffff0d7224 */ /* 0x001fce00078e00ff */
[----:B------:R-:W-:-:S07]  /*1510*/  LEPC R20, `(.L_x_18) ;  /* 0x000000001014794e */ /* 0x000fce0000000000 */
[----:B-12--5:R-:W-:Y:S05]  /*1520*/  CALL.ABS.NOINC R14 ;  /* 0x000000000e007343 */ /* 0x026fea0003c00000 */
.L_x_18:
[----:B------:R-:W-:-:S06]  /*1530*/  ULOP3.LUT UR4, UR40, 0x1, URZ, 0xfc, !UPT ;  /* 0x0000000128047892 */ /* 0x000fcc000f8efc3f */
[----:B------:R-:W-:-:S04]  /*1540*/  MOV R0, UR4 ;  /* 0x0000000400007c02 */ /* 0x000fc80008000f00 */
[----:B------:R-:W-:-:S13]  /*1550*/  ISETP.NE.AND P0, PT, R0, 0x3, PT ;  /* 0x000000030000780c */ /* 0x000fda0003f05270 */
[----:B------:R-:W-:Y:S05]  /*1560*/  @!P0 BRA `(.L_x_19) ;  /* 0x0000000000048947 */ /* 0x000fea0003800000 */
[----:B------:R-:W-:Y:S01]  /*1570*/  BPT.TRAP 0x1 ;  /* 0x000000040000795c */ /* 0x000fe20000300000 */
.L_x_19:
[----:B------:R-:W0:Y:S01]  /*1580*/  S2UR UR5, SR_CgaCtaId ;  /* 0x00000000000579c3 */ /* 0x000e220000008800 */
[----:B------:R-:W-:Y:S01]  /*1590*/  UMOV UR4, 0x400 ;  /* 0x0000040000047882 */ /* 0x000fe20000000000 */
[----:B--2---:R-:W-:Y:S02]  /*15a0*/  IMAD.U32 R3, RZ, RZ, UR38 ;  /* 0x00000026ff037e24 */ /* 0x004fe4000f8e00ff */
[----:B---34-:R-:W-:-:S03]  /*15b0*/  IMAD.U32 R5, RZ, RZ, UR39 ;  /* 0x00000027ff057e24 */ /* 0x018fc6000f8e00ff */
[----:B------:R-:W-:Y:S01]  /*15c0*/  SHF.L.U32 R3, R3, 0x1f, RZ ;  /* 0x0000001f03037819 */ /* 0x000fe200000006ff */
[----:B0-----:R-:W-:-:S06]  /*15d0*/  ULEA UR4, UR5, UR4, 0x18 ;  /* 0x0000000405047291 */ /* 0x001fcc000f8ec03f */
[----:B------:R-:W-:-:S04]  /*15e0*/  IMAD.U32 R0, RZ, RZ, UR4 ;  /* 0x00000004ff007e24 */ /* 0x000fc8000f8e00ff */
[----:B------:R-:W-:-:S04]  /*15f0*/  IMAD R4, R5, 0x8, R0 ;  /* 0x0000000805047824 */ /* 0x000fc800078e0200 */
[----:B------:R0:W1:Y:S01]  /*1600*/  SYNCS.PHASECHK.TRANS64.TRYWAIT P1, [R4+URZ], R3 ;  /* 0x00000003040075a7 */ /* 0x000062000802017f */
[----:B------:R-:W-:Y:S05]  /*1610*/  @!P0 BRA `(.L_x_20) ;  /* 0x0000000000048947 */ /* 0x000fea0003800000 */
[----:B------:R-:W-:Y:S01]  /*1620*/  BPT.TRAP 0x1 ;  /* 0x000000040000795c */ /* 0x000fe20000300000 */
.L_x_20:
[----:B-1----:R-:W-:Y:S05]  /*1630*/  @P1 BRA `(.L_x_21) ;  /* 0x0000000000081947 */ /* 0x002fea0003800000 */
[----:B------:R-:W1:Y:S02]  /*1640*/  SYNCS.PHASECHK.TRANS64.TRYWAIT P1, [R4+URZ], R3 ;  /* 0x00000003040075a7 */ /* 0x000e64000802017f */
[----:B-1----:R-:W-:Y:S05]  /*1650*/  @!P1 BRA `(.L_x_22) ;  /* 0x0000016000289947 */ /* 0x002fea0003800000 */
.L_x_21:
[----:B------:R-:W-:-:S04]  /*1660*/  UISETP.LT.AND UP0, UPT, UR41, 0x1, UPT ;  /* 0x000000012900788c */ /* 0x000fc8000bf01270 */
[----:B------:R-:W-:-:S06]  /*1670*/  USEL UR4, UR41, 0x1, UP0 ;  /* 0x0000000129047887 */ /* 0x000fcc0008000000 */
[----:B01----:R-:W-:Y:S01]  /*1680*/  MOV R4, UR4 ;  /* 0x0000000400047c02 */ /* 0x003fe20008000f00 */
[----:B------:R-:W-:Y:S05]  /*1690*/  WARPSYNC.ALL ;  /* 0x0000000000007948 */ /* 0x000fea0003800000 */
[----:B------:R-:W-:-:S04]  /*16a0*/  IADD3 R4, -R4, UR41, RZ ;  /* 0x0000002904047c10 */ /* 0x000fc8000fffe1ff */
[----:B------:R-:W-:Y:S02]  /*16b0*/  ISETP.GE.AND P1, PT, R4, 0x1, PT ;  /* 0x000000010400780c */ /* 0x000fe40003f26270 */
[----:B------:R-:W-:Y:S01]  /*16c0*/  R2UR UR4, R0 ;  /* 0x00000000000472ca */ /* 0x000fe200000e0000 */
[----:B------:R-:W-:Y:S01]  /*16d0*/  WARPGROUP.ARRIVE ;  /* 0x00000000000079c5 */ /* 0x000fe20000000000 */
[----:B------:R-:W-:Y:S01]  /*16e0*/  UMOV UR9, 0x80000020 ;  /* 0x8000002000097882 */ /* 0x000fe20000000000 */
[----:B------:R-:W-:-:S10]  /*16f0*/  UMOV UR11, 0x80000020 ;  /* 0x80000020000b7882 */ /* 0x000fd40000000000 */
[----:B------:R-:W-:-:S04]  /*1700*/  UIADD3 UR4, UR4, 0x18180, URZ ;  /* 0x0001818004047890 */ /* 0x000fc8000fffe03f */
[----:B------:R-:W-:-:S04]  /*1710*/  USHF.R.U32.HI UR4, URZ, 0x4, UR4 ;  /* 0x000000043f047899 */ /* 0x000fc80008011604 */
[----:B------:R-:W-:Y:S02]  /*1720*/  ULOP3.LUT UR5, UR4, 0x3fff, URZ, 0xc0, !UPT ;  /* 0x00003fff04057892 */ /* 0x000fe4000f8ec03f */
[----:B------:R-:W-:Y:S02]  /*1730*/  ULOP3.LUT UR4, UR43, 0x10000, URZ, 0xfc, !UPT ;  /* 0x000100002b047892 */ /* 0x000fe4000f8efc3f */
[----:B------:R-:W-:Y:S02]  /*1740*/  ULOP3.LUT UR5, UR5, 0x10000, URZ, 0xfc, !UPT ;  /* 0x0001000005057892 */ /* 0x000fe4000f8efc3f */
[----:B------:R-:W-:Y:S02]  /*1750*/  UIMAD UR6, UR39, 0x300, UR4 ;  /* 0x00000300270678a4 */ /* 0x000fe4000f8e0204 */
[----:B------:R-:W-:-:S05]  /*1760*/  ULEA UR7, UR39, UR5, 0xa ;  /* 0x0000000527077291 */ /* 0x000fca000f8e503f */
[----:B------:R-:W-:Y:S02]  /*1770*/  UMOV UR8, UR6 ;  /* 0x0000000600087c82 */ /* 0x000fe40008000000 */
[----:B------:R-:W-:Y:S02]  /*1780*/  UMOV UR10, UR7 ;  /* 0x00000007000a7c82 */ /* 0x000fe40008000000 */
[----:B------:R-:W-:Y:S01]  /*1790*/  HGMMA.64x256x16.F32 R24, gdesc[UR8], RZ, !UPT, gsb0 ;  /* 0x03e00000081879f0 */ /* 0x000fe2000c0008ff */
[----:B------:R-:W-:Y:S01]  /*17a0*/  UIADD3 UR8, UR6, 0x200, URZ ;  /* 0x0000020006087890 */ /* 0x000fe2000fffe03f */
[----:B------:R-:W-:Y:S01]  /*17b0*/  UMOV UR9, 0x80000020 ;  /* 0x8000002000097882 */ /* 0x000fe20000000000 */
[----:B------:R-:W-:Y:S02]  /*17c0*/  WARPGROUP.DEPBAR.LE gsb0, 0x0 ;  /* 0x00008000000079c5 */ /* 0x000fe40000010000 */
[----:B------:R-:W-:Y:S01]  /*17d0*/  STL.64 [R1], R24 ;  /* 0x0000001801007387 */ /* 0x000fe20000100a00 */
[----:B------:R-:W-:Y:S01]  /*17e0*/  IMAD.MOV.U32 R227, RZ, RZ, R61 ;  /* 0x000000ffffe37224 */ /* 0x000fe200078e003d */
[----:B------:R-:W-:Y:S01]  /*17f0*/  MOV R223, R65 ;  /* 0x0000004100df7202 */ /* 0x000fe20000000f00 */
[----:B------:R-:W-:Y:S01]  /*1800*/  IMAD.MOV.U32 R226, RZ, RZ, R62 ;  /* 0x000000ffffe27224 */ /* 0x000fe200078e003e */
[----:B------:R-:W-:Y:S01]  /*1810*/  STL.64 [R1+0x8], R26 ;  /* 0x0000081a01007387 */ /* 0x000fe20000100a00 */
        /* <DEDUP_REMOVED lines=67> */
[----:B------:R0:W-:Y:S01]  /*1c50*/  STL [R1+0x90], R60 ;  /* 0x0000903c01007387 */ /* 0x0001e20000100800 */
[----:B------:R-:W-:-:S02]  /*1c60*/  IMAD.MOV.U32 R182, RZ, RZ, R106 ;  /* 0x000000ffffb67224 */ /* 0x000fc400078e006a */
[----:B------:R-:W-:Y:S01]  /*1c70*/  IMAD.MOV.U32 R183, RZ, RZ, R107 ;  /* 0x000000ffffb77224 */ /* 0x000fe200078e006b */
[----:B------:R-:W-:Y:S01]  /*1c80*/  STL [R1+0x2d8], R154 ;  /* 0x0002d89a01007387 */ /* 0x000fe20000100800 */
[----:B------:R-:W-:Y:S02]  /*1c90*/  IMAD.MOV.U32 R184, RZ, RZ, R108 ;  /* 0x000000ffffb87224 */ /* 0x000fe400078e006c */
[----:B------:R-:W-:Y:S02]  /*1ca0*/  IMAD.MOV.U32 R185, RZ, RZ, R109 ;  /* 0x000000ffffb97224 */ /* 0x000fe400078e006d */
[----:B------:R-:W-:Y:S02]  /*1cb0*/  IMAD.MOV.U32 R187, RZ, RZ, R111 ;  /* 0x000000ffffbb7224 */ /* 0x000fe400078e006f */
[----:B------:R-:W-:Y:S02]  /*1cc0*/  IMAD.MOV.U32 R188, RZ, RZ, R112 ;  /* 0x000000ffffbc7224 */ /* 0x000fe400078e0070 */
[----:B------:R-:W-:-:S02]  /*1cd0*/  IMAD.MOV.U32 R189, RZ, RZ, R113 ;  /* 0x000000ffffbd7224 */ /* 0x000fc400078e0071 */
[----:B------:R-:W-:Y:S02]  /*1ce0*/  IMAD.MOV.U32 R190, RZ, RZ, R114 ;  /* 0x000000ffffbe7224 */ /* 0x000fe400078e0072 */
        /* <DEDUP_REMOVED lines=29> */
[----:B0-----:R-:W-:-:S06]  /*1ec0*/  WARPGROUP.ARRIVE ;  /* 0x00000000000079c5 */ /* 0x001fcc0000000000 */
[----:B------:R-:W-:Y:S03]  /*1ed0*/  HGMMA.64x256x16.F32 R24, gdesc[UR8], RZ, !UPT, gsb0 ;  /* 0x03e00000081879f0 */ /* 0x000fe6000c0008ff */
[----:B------:R-:W-:Y:S02]  /*1ee0*/  WARPGROUP.DEPBAR.LE gsb0, 0x0 ;  /* 0x00008000000079c5 */ /* 0x000fe40000010000 */
[----:B------:R-:W-:Y:S04]  /*1ef0*/  STL.64 [R1+0x2d0], R150 ;  /* 0x0002d09601007387 */ /* 0x000fe80000100a00 */
        /* <DEDUP_REMOVED lines=24> */
[----:B------:R0:W-:Y:S04]  /*2080*/  STL.64 [R1+0x208], R100 ;  /* 0x0002086401007387 */ /* 0x0001e80000100a00 */
[----:B0-----:R-:W2:Y:S04]  /*2090*/  LDL.LU R100, [R1] ;  /* 0x0000000001647983 */ /* 0x001ea80000300800 */
[----:B------:R-:W2:Y:S04]  /*20a0*/  LDL.LU R101, [R1+0x4] ;  /* 0x0000040001657983 */ /* 0x000ea80000300800 */
        /* <DEDUP_REMOVED lines=34> */
[----:B------:R-:W2:Y:S01]  /*22d0*/  LDL.LU R136, [R1+0x90] ;  /* 0x0000900001887983 */ /* 0x000ea20000300800 */
[----:B------:R-:W-:Y:S01]  /*22e0*/  IMAD.MOV.U32 R137, RZ, RZ, R227 ;  /* 0x000000ffff897224 */ /* 0x000fe200078e00e3 */
[----:B------:R-:W-:Y:S01]  /*22f0*/  MOV R140, R224 ;  /* 0x000000e0008c7202 */ /* 0x000fe20000000f00 */
        /* <DEDUP_REMOVED lines=11> */
[----:B------:R-:W-:Y:S01]  /*23b0*/  UIADD3 UR8, UR6, 0x2, URZ ;  /* 0x0000000206087890 */ /* 0x000fe2000fffe03f */
[----:B------:R-:W-:Y:S01]  /*23c0*/  IMAD.MOV.U32 R146, RZ, RZ, R218 ;  /* 0x000000ffff927224 */ /* 0x000fe200078e00da */
[----:B------:R-:W-:Y:S01]  /*23d0*/  UIADD3 UR10, UR7, 0x2, URZ ;  /* 0x00000002070a7890 */ /* 0x000fe2000fffe03f */
[----:B------:R-:W-:Y:S01]  /*23e0*/  IMAD.MOV.U32 R147, RZ, RZ, R217 ;  /* 0x000000ffff937224 */ /* 0x000fe200078e00d9 */
[----:B------:R-:W-:Y:S01]  /*23f0*/  UMOV UR9, 0x80000020 ;  /* 0x8000002000097882 */ /* 0x000fe20000000000 */
[----:B------:R-:W-:Y:S01]  /*2400*/  IMAD.MOV.U32 R148, RZ, RZ, R216 ;  /* 0x000000ffff947224 */ /* 0x000fe200078e00d8 */
[----:B------:R-:W-:Y:S01]  /*2410*/  UMOV UR11, 0x80000020 ;  /* 0x80000020000b7882 */ /* 0x000fe20000000000 */
        /* <DEDUP_REMOVED lines=15> */
[----:B------:R-:W-:-:S06]  /*2510*/  IMAD.MOV.U32 R227, RZ, RZ, R3 ;  /* 0x000000ffffe37224 */ /* 0x000fcc00078e0003 */
[----:B--2---:R-:W-:-:S06]  /*2520*/  WARPGROUP.ARRIVE ;  /* 0x00000000000079c5 */ /* 0x004fcc0000000000 */
[----:B------:R-:W-:Y:S03]  /*2530*/  HGMMA.64x256x16.F32 R100, gdesc[UR8], R100, gsb0 ;  /* 0x03e00000086479f0 */ /* 0x000fe60008000864 */
[----:B------:R-:W-:Y:S02]  /*2540*/  WARPGROUP.DEPBAR.LE gsb0, 0x0 ;  /* 0x00008000000079c5 */ /* 0x000fe40000010000 */
[----:B------:R-:W-:Y:S04]  /*2550*/  STL.64 [R1], R100 ;  /* 0x0000006401007387 */ /* 0x000fe80000100a00 */
        /* <DEDUP_REMOVED lines=63> */
[----:B0-----:R1:W5:Y:S04]  /*2950*/  LDL.LU R154, [R1+0x2d8] ;  /* 0x0002d800019a7983 */ /* 0x0013680000300800 */
[----:B------:R-:W2:Y:S04]  /*2960*/  LDL.LU.64 R150, [R1+0x2d0] ;  /* 0x0002d00001967983 */ /* 0x000ea80000300a00 */
        /* <DEDUP_REMOVED lines=24> */
[----:B------:R-:W2:Y:S01]  /*2af0*/  LDL.LU.64 R100, [R1+0x208] ;  /* 0x0002080001647983 */ /* 0x000ea20000300a00 */
[----:B------:R-:W-:Y:S01]  /*2b00*/  UIADD3 UR8, UR6, 0x202, URZ ;  /* 0x0000020206087890 */ /* 0x000fe2000fffe03f */
[----:B------:R-:W-:Y:S01]  /*2b10*/  UMOV UR9, 0x80000020 ;  /* 0x8000002000097882 */ /* 0x000fe20000000000 */
[----:B--2---:R-:W-:-:S07]  /*2b20*/  WARPGROUP.ARRIVE ;  /* 0x00000000000079c5 */ /* 0x004fce0000000000 */
[----:B------:R-:W-:Y:S03]  /*2b30*/  HGMMA.64x256x16.F32 R24, gdesc[UR8], R24, gsb0 ;  /* 0x03e00000081879f0 */ /* 0x000fe60008000818 */
[----:B------:R-:W-:Y:S02]  /*2b40*/  WARPGROUP.DEPBAR.LE gsb0, 0x0 ;  /* 0x00008000000079c5 */ /* 0x000fe40000010000 */
[----:B-1----:R-:W-:Y:S05]  /*2b50*/  @!P1 BRA `(.L_x_23) ;  /* 0x0000002000b89947 */ /* 0x002fea0003800000 */
[----:B------:R-:W-:-:S04]  /*2b60*/  UIADD3 UR6, UR39, 0x1, URZ ;  /* 0x0000000127067890 */ /* 0x000fc8000fffe03f */
[----:B------:R-:W-:-:S04]  /*2b70*/  UISETP.NE.AND UP0, UPT, UR6, 0x8, UPT ;  /* 0x000000080600788c */ /* 0x000fc8000bf05270 */
[----:B------:R-:W-:Y:S02]  /*2b80*/  USEL UR7, URZ, 0x1, UP0 ;  /* 0x000000013f077887 */ /* 0x000fe40008000000 */
[----:B------:R-:W-:Y:S02]  /*2b90*/  USEL UR6, UR6, URZ, UP0 ;  /* 0x0000003f06067287 */ /* 0x000fe40008000000 */
[----:B------:R-:W-:-:S06]  /*2ba0*/  ULOP3.LUT UR7, UR38, UR7, URZ, 0x3c, !UPT ;  /* 0x0000000726077292 */ /* 0x000fcc000f8e3c3f */
[----:B------:R-:W-:Y:S01]  /*2bb0*/  IMAD.U32 R3, RZ, RZ, UR7 ;  /* 0x00000007ff037e24 */ /* 0x000fe2000f8e00ff */
[----:B------:R-:W-:-:S06]  /*2bc0*/  UMOV UR7, UR39 ;  /* 0x0000002700077c82 */ /* 0x000fcc0008000000 */
.L_x_30:
[----:B------:R-:W-:Y:S05]  /*2bd0*/  @!P0 BRA `(.L_x_24) ;  /* 0x0000000000048947 */ /* 0x000fea0003800000 */
[----:B------:R-:W-:Y:S01]  /*2be0*/  BPT.TRAP 0x1 ;  /* 0x000000040000795c */ /* 0x000fe20000300000 */
.L_x_24:
[----:B------:R-:W0:Y:S01]  /*2bf0*/  S2UR UR9, SR_CgaCtaId ;  /* 0x00000000000979c3 */ /* 0x000e220000008800 */
[----:B------:R-:W-:Y:S01]  /*2c00*/  UMOV UR8, 0x400 ;  /* 0x0000040000087882 */ /* 0x000fe20000000000 */
[----:B------:R-:W-:Y:S02]  /*2c10*/  MOV R5, UR6 ;  /* 0x0000000600057c02 */ /* 0x000fe40008000f00 */
[----:B------:R-:W-:Y:S01]  /*2c20*/  SHF.L.U32 R6, R3, 0x1f, RZ ;  /* 0x0000001f03067819 */ /* 0x000fe200000006ff */
[----:B0-----:R-:W-:-:S06]  /*2c30*/  ULEA UR8, UR9, UR8, 0x18 ;  /* 0x0000000809087291 */ /* 0x001fcc000f8ec03f */
[----:B------:R-:W-:-:S04]  /*2c40*/  IMAD.U32 R0, RZ, RZ, UR8 ;  /* 0x00000008ff007e24 */ /* 0x000fc8000f8e00ff */
[----:B------:R-:W-:-:S04]  /*2c50*/  IMAD R5, R5, 0x8, R0 ;  /* 0x0000000805057824 */ /* 0x000fc800078e0200 */
[----:B------:R0:W1:Y:S01]  /*2c60*/  SYNCS.PHASECHK.TRANS64.TRYWAIT P1, [R5+URZ], R6 ;  /* 0x00000006050075a7 */ /* 0x000062000802017f */
[----:B------:R-:W-:Y:S05]  /*2c70*/  @!P0 BRA `(.L_x_25) ;  /* 0x0000000000048947 */ /* 0x000fea0003800000 */
[----:B------:R-:W-:Y:S01]  /*2c80*/  BPT.TRAP 0x1 ;  /* 0x000000040000795c */ /* 0x000fe20000300000 */
.L_x_25:
[----:B-1----:R-:W-:Y:S05]  /*2c90*/  @P1 BRA `(.L_x_26) ;  /* 0x0000000000081947 */ /* 0x002fea0003800000 */
[----:B------:R-:W1:Y:S02]  /*2ca0*/  SYNCS.PHASECHK.TRANS64.TRYWAIT P1, [R5+URZ], R6 ;  /* 0x00000006050075a7 */ /* 0x000e64000802017f */
[----:B-1----:R-:W-:Y:S05]  /*2cb0*/  @!P1 BRA `(.L_x_27) ;  /* 0x0000014800a49947 */ /* 0x002fea0003800000 */
.L_x_26:
        /* <DEDUP_REMOVED lines=64> */
[----:B--2---:R-:W2:Y:S04]  /*30c0*/  LDL.LU.64 R24, [R1] ;  /* 0x0000000001187983 */ /* 0x004ea80000300a00 */
        /* <DEDUP_REMOVED lines=63> */
[----:B------:R-:W-:-:S02]  /*34c0*/  UIMAD UR12, UR6, 0x300, UR4 ;  /* 0x00000300060c78a4 */ /* 0x000fc4000f8e0204 */
[----:B------:R-:W-:Y:S01]  /*34d0*/  ULEA UR13, UR6, UR5, 0xa ;  /* 0x00000005060d7291 */ /* 0x000fe2000f8e503f */
[----:B------:R-:W-:Y:S01]  /*34e0*/  UMOV UR9, 0x80000020 ;  /* 0x8000002000097882 */ /* 0x000fe20000000000 */
[----:B------:R-:W-:-:S03]  /*34f0*/  UMOV UR11, 0x80000020 ;  /* 0x80000020000b7882 */ /* 0x000fc60000000000 */
[----:B------:R-:W-:Y:S02]  /*3500*/  UMOV UR8, UR12 ;  /* 0x0000000c00087c82 */ /* 0x000fe40008000000 */
[----:B------:R-:W-:Y:S01]  /*3510*/  UMOV UR10, UR13 ;  /* 0x0000000d000a7c82 */ /* 0x000fe20008000000 */
[----:B--2---:R-:W-:-:S06]  /*3520*/  WARPGROUP.ARRIVE ;  /* 0x00000000000079c5 */ /* 0x004fcc0000000000 */
[----:B------:R-:W-:Y:S03]  /*3530*/  HGMMA.64x256x16.F32 R24, gdesc[UR8], R24, gsb0 ;  /* 0x03e00000081879f0 */ /* 0x000fe60008000818 */
[----:B------:R-:W-:Y:S02]  /*3540*/  WARPGROUP.DEPBAR.LE gsb0, 0x0 ;  /* 0x00008000000079c5 */ /* 0x000fe40000010000 */
[----:B------:R-:W-:Y:S01]  /*3550*/  STL.64 [R1], R24 ;  /* 0x0000001801007387 */ /* 0x000fe20000100a00 */
[----:B01----:R-:W-:Y:S01]  /*3560*/  IMAD.MOV.U32 R6, RZ, RZ, R150 ;  /* 0x000000ffff067224 */ /* 0x003fe200078e0096 */
        /* <DEDUP_REMOVED lines=70> */
[----:B------:R0:W-:Y:S01]  /*39d0*/  STL.64 [R1+0x90], R60 ;  /* 0x0000903c01007387 */ /* 0x0001e20000100a00 */
[----:B------:R-:W-:-:S02]  /*39e0*/  IMAD.MOV.U32 R183, RZ, RZ, R107 ;  /* 0x000000ffffb77224 */ /* 0x000fc400078e006b */
[----:B------:R-:W-:Y:S01]  /*39f0*/  IMAD.MOV.U32 R181, RZ, RZ, R105 ;  /* 0x000000ffffb57224 */ /* 0x000fe200078e0069 */
[----:B------:R-:W2:Y:S01]  /*3a00*/  LDL.LU.64 R150, [R1+0x4d8] ;  /* 0x0004d80001967983 */ /* 0x000ea20000300a00 */
[----:B------:R-:W-:Y:S02]  /*3a10*/  IMAD.MOV.U32 R178, RZ, RZ, R102 ;  /* 0x000000ffffb27224 */ /* 0x000fe400078e0066 */
[----:B------:R-:W-:Y:S01]  /*3a20*/  IMAD.MOV.U32 R179, RZ, RZ, R103 ;  /* 0x000000ffffb37224 */ /* 0x000fe200078e0067 */
[----:B------:R-:W2:Y:S01]  /*3a30*/  LDL.LU.64 R148, [R1+0x4d0] ;  /* 0x0004d00001947983 */ /* 0x000ea20000300a00 */
[----:B------:R-:W-:Y:S02]  /*3a40*/  IMAD.MOV.U32 R176, RZ, RZ, R100 ;  /* 0x000000ffffb07224 */ /* 0x000fe400078e0064 */
[----:B------:R-:W-:Y:S01]  /*3a50*/  IMAD.MOV.U32 R177, RZ, RZ, R101 ;  /* 0x000000ffffb17224 */ /* 0x000fe200078e0065 */
[----:B------:R-:W2:Y:S01]  /*3a60*/  LDL.LU.64 R146, [R1+0x4c8] ;  /* 0x0004c80001927983 */ /* 0x000ea20000300a00 */
        /* <DEDUP_REMOVED lines=72> */
[----:B0-----:R-:W2:Y:S04]  /*3ef0*/  LDL.LU.64 R60, [R1+0x370] ;  /* 0x00037000013c7983 */ /* 0x001ea80000300a00 */
        /* <DEDUP_REMOVED lines=19> */
[----:B------:R-:W-:-:S02]  /*4030*/  UMOV UR9, 0x80000020 ;  /* 0x8000002000097882 */ /* 0x000fc40000000000 */
[----:B-----5:R-:W-:Y:S01]  /*4040*/  STL [R1+0x2d8], R154 ;  /* 0x0002d89a01007387 */ /* 0x020fe20000100800 */
[----:B--2---:R-:W-:-:S06]  /*4050*/  WARPGROUP.ARRIVE ;  /* 0x00000000000079c5 */ /* 0x004fcc0000000000 */
[----:B------:R-:W-:Y:S03]  /*4060*/  HGMMA.64x256x16.F32 R24, gdesc[UR8], R24, gsb0 ;  /* 0x03e00000081879f0 */ /* 0x000fe60008000818 */
        /* <DEDUP_REMOVED lines=94> */
[----:B------:R-:W-:Y:S01]  /*4650*/  IMAD.MOV.U32 R227, RZ, RZ, R5 ;  /* 0x000000ffffe37224 */ /* 0x000fe200078e0005 */
[----:B------:R-:W-:Y:S02]  /*4660*/  UIADD3 UR8, UR12, 0x2, URZ ;  /* 0x000000020c087890 */ /* 0x000fe4000fffe03f */
[----:B------:R-:W-:Y:S01]  /*4670*/  UIADD3 UR10, UR13, 0x2, URZ ;  /* 0x000000020d0a7890 */ /* 0x000fe2000fffe03f */
[----:B------:R-:W-:Y:S01]  /*4680*/  UMOV UR9, 0x80000020 ;  /* 0x8000002000097882 */ /* 0x000fe20000000000 */
[----:B------:R-:W-:Y:S01]  /*4690*/  UMOV UR11, 0x80000020 ;  /* 0x80000020000b7882 */ /* 0x000fe20000000000 */
        /* <DEDUP_REMOVED lines=100> */
[----:B------:R-:W-:Y:S01]  /*4ce0*/  BPT.TRAP 0x1 ;  /* 0x000000040000795c */ /* 0x000fe20000300000 */
.L_x_28:
[----:B------:R-:W-:Y:S01]  /*4cf0*/  ISETP.NE.AND P1, PT, R17, RZ, PT ;  /* 0x000000ff1100720c */ /* 0x000fe20003f25270 */
[----:B------:R-:W-:Y:S01]  /*4d00*/  IMAD.U32 R5, RZ, RZ, UR7 ;  /* 0x00000007ff057e24 */ /* 0x000fe2000f8e00ff */
[----:B------:R-:W-:-:S11]  /*4d10*/  UISETP.GT.U32.AND UP0, UPT, UR40, 0x1, UPT ;  /* 0x000000012800788c */ /* 0x000fd6000bf04070 */
[----:B------:R-:W-:-:S05]  /*4d20*/  @P1 IMAD R5, R5, 0x8, R0 ;  /* 0x0000000805051824 */ /* 0x000fca00078e0200 */
[----:B------:R-:W-:-:S04]  /*4d30*/  @P1 IADD3 R5, R5, 0x40, RZ ;  /* 0x0000004005051810 */ /* 0x000fc80007ffe0ff */
[----:B-----5:R-:W-:-:S04]  /*4d40*/  @P1 PRMT R5, R154, 0x654, R5 ;  /* 0x000006549a051816 */ /* 0x020fc80000000005 */
[----:B------:R0:W-:Y:S01]  /*4d50*/  @P1 SYNCS.ARRIVE.TRANS64.RED.A1T0 RZ, [R5+URZ], RZ ;  /* 0x000000ff05ff19a7 */ /* 0x0001e2000810043f */
[----:B------:R-:W-:-:S13]  /*4d60*/  PLOP3.LUT P1, PT, PT, PT, UP0, 0x80, 0x0 ;  /* 0x000000000000781c */ /* 0x000fda0003f2f008 */
[----:B0-----:R-:W-:Y:S05]  /*4d70*/  @P1 BRA `(.L_x_29) ;  /* 0x0000000000041947 */ /* 0x001fea0003800000 */
[----:B------:R-:W-:Y:S01]  /*4d80*/  BPT.TRAP 0x1 ;  /* 0x000000040000795c */ /* 0x000fe20000300000 */
.L_x_29:
[----:B------:R-:W-:Y:S01]  /*4d90*/  UIADD3 UR6, UR6, 0x1, URZ ;  /* 0x0000000106067890 */ /* 0x000fe2000fffe03f */
[C---:B------:R-:W-:Y:S01]  /*4da0*/  ISETP.GT.AND P1, PT, R4.reuse, 0x1, PT ;  /* 0x000000010400780c */ /* 0x040fe20003f24270 */
[----:B------:R-:W-:Y:S01]  /*4db0*/  UIADD3 UR7, UR7, 0x1, URZ ;  /* 0x0000000107077890 */ /* 0x000fe2000fffe03f */
[----:B------:R-:W-:Y:S01]  /*4dc0*/  VIADD R4, R4, 0xffffffff ;  /* 0xffffffff04047836 */ /* 0x000fe20000000000 */
[----:B------:R-:W-:Y:S02]  /*4dd0*/  UISETP.NE.AND UP0, UPT, UR6, 0x8, UPT ;  /* 0x000000080600788c */ /* 0x000fe4000bf05270 */
[----:B------:R-:W-:Y:S02]  /*4de0*/  UISETP.NE.AND UP1, UPT, UR7, 0x8, UPT ;  /* 0x000000080700788c */ /* 0x000fe4000bf25270 */
[----:B------:R-:W-:Y:S02]  /*4df0*/  USEL UR8, URZ, 0x1, UP0 ;  /* 0x000000013f087887 */ /* 0x000fe40008000000 */
[----:B------:R-:W-:-:S02]  /*4e00*/  USEL UR6, UR6, URZ, UP0 ;  /* 0x0000003f06067287 */ /* 0x000fc40008000000 */
[----:B------:R-:W-:Y:S02]  /*4e10*/  USEL UR7, UR7, URZ, UP1 ;  /* 0x0000003f07077287 */ /* 0x000fe40008800000 */
[----:B------:R-:W-:Y:S01]  /*4e20*/  LOP3.LUT R3, R3, UR8, RZ, 0x3c, !PT ;  /* 0x0000000803037c12 */ /* 0x000fe2000f8e3cff */
[----:B------:R-:W-:Y:S09]  /*4e30*/  @P1 BRA `(.L_x_30) ;  /* 0xffffffdc00641947 */ /* 0x000ff2000383ffff */
.L_x_23:
[----:B------:R-:W0:Y:S02]  /*4e40*/  LDC R3, c[0x0][0x28c] ;  /* 0x0000a300ff037b82 */ /* 0x000e240000000800 */
[----:B0-----:R-:W-:-:S13]  /*4e50*/  ISETP.GE.AND P1, PT, R3, 0x1, PT ;  /* 0x000000010300780c */ /* 0x001fda0003f26270 */
[----:B------:R-:W-:Y:S05]  /*4e60*/  @!P1 BRA `(.L_x_31) ;  /* 0x0000000000449947 */ /* 0x000fea0003800000 */
[----:B------:R-:W-:Y:S05]  /*4e70*/  @!P0 BRA `(.L_x_32) ;  /* 0x0000000000048947 */ /* 0x000fea0003800000 */
[----:B------:R-:W-:Y:S01]  /*4e80*/  BPT.TRAP 0x1 ;  /* 0x000000040000795c */ /* 0x000fe20000300000 */
.L_x_32:
[----:B------:R-:W-:Y:S01]  /*4e90*/  ISETP.NE.AND P0, PT, R17, RZ, PT ;  /* 0x000000ff1100720c */ /* 0x000fe20003f05270 */
[----:B------:R-:W-:-:S12]  /*4ea0*/  UISETP.LT.AND UP1, UPT, UR41, 0x1, UPT ;  /* 0x000000012900788c */ /* 0x000fd8000bf21270 */
[----:B------:R-:W-:-:S05]  /*4eb0*/  VOTEU.ANY UP0, P0 ;  /* 0x00000000003f7886 */ /* 0x000fca0000000100 */
[----:B------:R-:W-:-:S04]  /*4ec0*/  @UP0 USEL UR4, UR41, 0x1, UP1 ;  /* 0x0000000129040887 */ /* 0x000fc80008800000 */
[----:B------:R-:W-:Y:S02]  /*4ed0*/  @UP0 UIADD3 UR4, UR39, UR41, -UR4 ;  /* 0x0000002927040290 */ /* 0x000fe4000fffe804 */
[----:B------:R-:W-:-:S04]  /*4ee0*/  UISETP.GT.U32.AND UP0, UPT, UR40, 0x1, UPT ;  /* 0x000000012800788c */ /* 0x000fc8000bf04070 */
[----:B------:R-:W-:-:S04]  /*4ef0*/  IMAD.U32 R3, RZ, RZ, UR4 ;  /* 0x00000004ff037e24 */ /* 0x000fc8000f8e00ff */
[----:B------:R-:W-:-:S05]  /*4f00*/  @P0 IMAD.SHL.U32 R3, R3, 0x8, RZ ;  /* 0x0000000803030824 */ /* 0x000fca00078e00ff */
[----:B------:R-:W-:-:S04]  /*4f10*/  @P0 LOP3.LUT R3, R3, 0x38, RZ, 0xc0, !PT ;  /* 0x0000003803030812 */ /* 0x000fc800078ec0ff */
[----:B------:R-:W-:-:S04]  /*4f20*/  @P0 IADD3 R0, R0, 0x40, R3 ;  /* 0x0000004000000810 */ /* 0x000fc80007ffe003 */
[----:B-----5:R-:W-:-:S04]  /*4f30*/  @P0 PRMT R0, R154, 0x654, R0 ;  /* 0x000006549a000816 */ /* 0x020fc80000000000 */
[----:B------:R0:W-:Y:S01]  /*4f40*/  @P0 SYNCS.ARRIVE.TRANS64.RED.A1T0 RZ, [R0+URZ], RZ ;  /* 0x000000ff00ff09a7 */ /* 0x0001e2000810043f */
[----:B------:R-:W-:-:S13]  /*4f50*/  PLOP3.LUT P0, PT, PT, PT, UP0, 0x80, 0x0 ;  /* 0x000000000000781c */ /* 0x000fda0003f0f008 */
[----:B0-----:R-:W-:Y:S05]  /*4f60*/  @P0 BRA `(.L_x_31) ;  /* 0x0000000000040947 */ /* 0x001fea0003800000 */
[----:B------:R-:W-:Y:S01]  /*4f70*/  BPT.TRAP 0x1 ;  /* 0x000000040000795c */ /* 0x000fe20000300000 */
.L_x_31:
[----:B------:R-:W0:Y:S01]  /*4f80*/  S2R R6, SR_TID.X ;  /* 0x0000000000067919 */ /* 0x000e220000002100 */
[----:B------:R-:W1:Y:S01]  /*4f90*/  LDC R3, c[0x0][0x288] ;  /* 0x0000a200ff037b82 */ /* 0x000e620000000800 */
[----:B------:R-:W-:Y:S01]  /*4fa0*/  IMAD.SHL.U32 R0, R18, 0x100, RZ ;  /* 0x0000010012007824 */ /* 0x000fe200078e00ff */
[----:B------:R-:W-:Y:S01]  /*4fb0*/  UIADD3 UR39, UR41, UR39, URZ ;  /* 0x0000002729277290 */ /* 0x000fe2000fffe03f */
[----:B------:R-:W-:Y:S01]  /*4fc0*/  IMAD.MOV.U32 R163, RZ, RZ, -0x1 ;  /* 0xffffffffffa37424 */ /* 0x000fe200078e00ff */
[----:B------:R-:W-:Y:S01]  /*4fd0*/  ULDC UR4, c[0x0][0x284] ;  /* 0x0000a10000047ab9 */ /* 0x000fe20000000800 */
[----:B------:R-:W-:Y:S02]  /*4fe0*/  USHF.R.S32.HI UR10, URZ, 0x1f, UR42 ;  /* 0x0000001f3f0a7899 */ /* 0x000fe4000801142a */
[----:B------:R-:W-:Y:S01]  /*4ff0*/  UISETP.GT.U32.AND UP0, UPT, UR39, 0x7, UPT ;  /* 0x000000072700788c */ /* 0x000fe2000bf04070 */
[----:B------:R-:W-:-:S03]  /*5000*/  ULDC.64 UR8, c[0x0][0x5d0] ;  /* 0x0001740000087ab9 */ /* 0x000fc60000000a00 */
[----:B------:R-:W-:Y:S02]  /*5010*/  UISETP.LT.U32.AND UP0, UPT, UR41, 0x8, UP0 ;  /* 0x000000082900788c */ /* 0x000fe40008701070 */
[----:B------:R-:W-:Y:S02]  /*5020*/  UIMAD UR5, UR10, UR8, URZ ;  /* 0x000000080a0572a4 */ /* 0x000fe4000f8e023f */
[----:B------:R-:W-:Y:S02]  /*5030*/  USEL UR6, URZ, 0x1, !UP0 ;  /* 0x000000013f067887 */ /* 0x000fe4000c000000 */
[----:B------:R-:W-:Y:S01]  /*5040*/  UIMAD UR5, UR42, UR9, UR5 ;  /* 0x000000092a0572a4 */ /* 0x000fe2000f8e0205 */
[----:B-1----:R-:W-:Y:S02]  /*5050*/  ISETP.GE.AND P0, PT, R0, R3, PT ;  /* 0x000000030000720c */ /* 0x002fe40003f06270 */
[C---:B0-----:R-:W-:Y:S01]  /*5060*/  LOP3.LUT R4, R6.reuse, 0x3, RZ, 0xc0, !PT ;  /* 0x0000000306047812 */ /* 0x041fe200078ec0ff */
[----:B------:R-:W-:Y:S01]  /*5070*/  IMAD.SHL.U32 R20, R6, 0x2, RZ ;  /* 0x0000000206147824 */ /* 0x000fe200078e00ff */
[----:B------:R-:W-:-:S02]  /*5080*/  SHF.R.U32.HI R155, RZ, 0x7, R6 ;  /* 0x00000007ff9b7819 */ /* 0x000fc40000011606 */
[----:B------:R-:W-:Y:S01]  /*5090*/  LOP3.LUT R5, R6, 0x60, RZ, 0xc0, !PT ;  /* 0x0000006006057812 */ /* 0x000fe200078ec0ff */
[----:B------:R-:W-:Y:S01]  /*50a0*/  IMAD R4, R4, -0x2, R3 ;  /* 0xfffffffe04047824 */ /* 0x000fe200078e0203 */
[----:B------:R-:W-:Y:S02]  /*50b0*/  LOP3.LUT R155, R155, 0x1, RZ, 0xc0, !PT ;  /* 0x000000019b9b7812 */ /* 0x000fe400078ec0ff */
[----:B------:R-:W-:Y:S01]  /*50c0*/  SHF.R.U32.HI R3, RZ, 0x2, R6 ;  /* 0x00000002ff037819 */ /* 0x000fe20000011606 */
[----:B------:R-:W-:Y:S01]  /*50d0*/  IMAD.U32 R6, RZ, RZ, UR8 ;  /* 0x00000008ff067e24 */ /* 0x000fe2000f8e00ff */
[----:B------:R-:W-:Y:S01]  /*50e0*/  SHF.L.U32 R19, R155, 0x6, RZ ;  /* 0x000000069b137819 */ /* 0x000fe200000006ff */
[----:B------:R-:W-:Y:S01]  /*50f0*/  IMAD.IADD R0, R4, 0x1, -R0 ;  /* 0x0000000104007824 */ /* 0x000fe200078e0a00 */
[----:B------:R-:W-:Y:S02]  /*5100*/  LOP3.LUT R3, R3, 0x7, RZ, 0xc0, !PT ;  /* 0x0000000703037812 */ /* 0x000fe400078ec0ff */
[----:B------:R-:W-:-:S02]  /*5110*/  SHF.R.U32.HI R5, RZ, 0x1, R5 ;  /* 0x00000001ff057819 */ /* 0x000fc40000011605 */
[--C-:B------:R-:W-:Y:S02]  /*5120*/  LOP3.LUT R19, R19, 0x40, R3.reuse, 0xe2, !PT ;  /* 0x0000004013137812 */ /* 0x100fe400078ee203 */
[----:B------:R-:W-:Y:S02]  /*5130*/  IADD3 R3, RZ, -R5, -R3 ;  /* 0x80000005ff037210 */ /* 0x000fe40007ffe803 */
[----:B------:R-:W-:-:S03]  /*5140*/  LOP3.LUT R20, R20, 0x6, RZ, 0xc0, !PT ;  /* 0x0000000614147812 */ /* 0x000fc600078ec0ff */
[----:B------:R-:W-:Y:S01]  /*5150*/  IMAD R155, R155, -0x40, R3 ;  /* 0xffffffc09b9b7824 */ /* 0x000fe200078e0203 */
[----:B------:R-:W-:Y:S01]  /*5160*/  PRMT R20, R20, 0x6540, R18 ;  /* 0x0000654014147816 */ /* 0x000fe20000000012 */
[C---:B------:R-:W-:Y:S01]  /*5170*/  IMAD R3, R22.reuse, 0xc0, RZ ;  /* 0x000000c016037824 */ /* 0x040fe200078e02ff */
[----:B------:R-:W-:Y:S01]  /*5180*/  LOP3.LUT R18, R19, R5, RZ, 0xfc, !PT ;  /* 0x0000000513127212 */ /* 0x000fe200078efcff */
[----:B------:R-:W-:Y:S01]  /*5190*/  IMAD.MOV.U32 R19, RZ, RZ, RZ ;  /* 0x000000ffff137224 */ /* 0x000fe200078e00ff */
[----:B------:R-:W-:Y:S02]  /*51a0*/  SHF.R.S32.HI R21, RZ, 0x1f, R20 ;  /* 0x0000001fff157819 */ /* 0x000fe40000011414 */
[C---:B------:R-:W-:Y:S01]  /*51b0*/  IADD3 R155, -R3.reuse, UR4, R155 ;  /* 0x00000004039b7c10 */ /* 0x040fe2000fffe19b */
[----:B------:R-:W-:Y:S01]  /*51c0*/  IMAD.WIDE R18, R22, 0xc0, R18 ;  /* 0x000000c016127825 */ /* 0x000fe200078e0212 */
[----:B------:R-:W-:Y:S01]  /*51d0*/  ISETP.GE.OR P0, PT, R3, UR4, P0 ;  /* 0x0000000403007c0c */ /* 0x000fe20008706670 */
[----:B------:R-:W-:-:S02]  /*51e0*/  USHF.R.U32.HI UR4, URZ, 0x3, UR39 ;  /* 0x000000033f047899 */ /* 0x000fc40008011627 */
[----:B------:R-:W-:Y:S01]  /*51f0*/  IMAD.WIDE.U32 R6, R6, UR42, R20 ;  /* 0x0000002a06067c25 */ /* 0x000fe2000f8e0014 */
[----:B------:R-:W-:Y:S02]  /*5200*/  ULOP3.LUT UR39, UR39, 0x7, URZ, 0xc0, !UPT ;  /* 0x0000000727277892 */ /* 0x000fe4000f8ec03f */
[----:B------:R-:W-:Y:S02]  /*5210*/  ULOP3.LUT UR4, UR4, 0x1, URZ, 0xc0, !UPT ;  /* 0x0000000104047892 */ /* 0x000fe4000f8ec03f */
[----:B------:R-:W-:Y:S02]  /*5220*/  IADD3 R7, R7, UR5, RZ ;  /* 0x0000000507077c10 */ /* 0x000fe4000fffe0ff */
[----:B------:R-:W-:-:S04]  /*5230*/  UISETP.NE.U32.AND UP1, UPT, UR4, 0x1, UPT ;  /* 0x000000010400788c */ /* 0x000fc8000bf25070 */
[----:B------:R-:W-:-:S04]  /*5240*/  UISETP.GT.U32.AND UP0, UPT, UR41, 0x7, !UP1 ;  /* 0x000000072900788c */ /* 0x000fc8000cf04070 */
[----:B------:R-:W-:-:S04]  /*5250*/  USEL UR4, URZ, 0x1, !UP0 ;  /* 0x000000013f047887 */ /* 0x000fc8000c000000 */
[----:B------:R-:W-:Y:S01]  /*5260*/  ULOP3.LUT UR38, UR4, UR38, UR6, 0x96, !UPT ;  /* 0x0000002604267292 */ /* 0x000fe2000f8e9606 */
[----:B------:R-:W-:Y:S11]  /*5270*/  @P0 BRA `(.L_x_33) ;  /* 0x0000010400140947 */ /* 0x000ff60003800000 */
[----:B-----5:R-:W-:Y:S01]  /*5280*/  FSETP.NEU.AND P0, PT, R16, RZ, PT ;  /* 0x000000ff1000720b */ /* 0x020fe20003f0d000 */
[----:B------:R-:W-:Y:S01]  /*5290*/  ULDC.64 UR4, c[0x0][0x5c8] ;  /* 0x0001720000047ab9 */ /* 0x000fe20000000a00 */
[----:B------:R-:W-:Y:S01]  /*52a0*/  ISETP.GT.AND P3, PT, R155, RZ, PT ;  /* 0x000000ff9b00720c */ /* 0x000fe20003f64270 */
[----:B------:R-:W-:Y:S01]  /*52b0*/  IMAD R10, R19, UR4, RZ ;  /* 0x00000004130a7c24 */ /* 0x000fe2000f8e02ff */
[----:B------:R-:W-:Y:S01]  /*52c0*/  BSSY B0, `(.L_x_33) ;  /* 0x0001040000007945 */ /* 0x000fe20003800000 */
[----:B------:R-:W-:Y:S01]  /*52d0*/  IMAD.WIDE.U32 R6, R18, UR4, R6 ;  /* 0x0000000412067c25 */ /* 0x000fe2000f8e0006 */
[----:B------:R-:W-:-:S03]  /*52e0*/  ISETP.GT.AND P1, PT, R0, RZ, P3 ;  /* 0x000000ff0000720c */ /* 0x000fc60001f24270 */
[----:B------:R-:W-:-:S04]  /*52f0*/  IMAD R10, R18, UR5, R10 ;  /* 0x00000005120a7c24 */ /* 0x000fc8000f8e020a */
[----:B------:R-:W-:Y:S01]  /*5300*/  IMAD.IADD R10, R7, 0x1, R10 ;  /* 0x00000001070a7824 */ /* 0x000fe200078e020a */
[----:B------:R-:W-:Y:S06]  /*5310*/  @!P0 BRA `(.L_x_34) ;  /* 0x000000ac004c8947 */ /* 0x000fec0003800000 */
[----:B------:R-:W0:Y:S01]  /*5320*/  LDC.64 R152, c[0x0][0x5b8] ;  /* 0x00016e00ff987b82 */ /* 0x000e220000000a00 */
[----:B------:R-:W2:Y:S01]  /*5330*/  LDL.LU R11, [R1] ;  /* 0x00000000010b7983 */ /* 0x000ea20000300800 */
[----:B------:R-:W-:-:S06]  /*5340*/  ULDC.64 UR6, c[0x0][0x5c0] ;  /* 0x0001700000067ab9 */ /* 0x000fcc0000000a00 */
[----:B------:R-:W1:Y:S08]  /*5350*/  LDC.64 R14, c[0x0][0x5b0] ;  /* 0x00016c00ff0e7b82 */ /* 0x000e700000000a00 */
[----:B------:R-:W3:Y:S01]  /*5360*/  LDC.64 R12, c[0x0][0x5a8] ;  /* 0x00016a00ff0c7b82 */ /* 0x000ee20000000a00 */
[C---:B0-----:R-:W-:Y:S02]  /*5370*/  IMAD R160, R152.reuse, UR10, RZ ;  /* 0x0000000a98a07c24 */ /* 0x041fe4000f8e02ff */
[----:B------:R-:W-:-:S04]  /*5380*/  IMAD.WIDE.U32 R156, R152, UR42, R20 ;  /* 0x0000002a989c7c25 */ /* 0x000fc8000f8e0014 */
[----:B------:R-:W-:Y:S02]  /*5390*/  IMAD R160, R153, UR42, R160 ;  /* 0x0000002a99a07c24 */ /* 0x000fe4000f8e02a0 */
[-C--:B-1----:R-:W-:Y:S02]  /*53a0*/  IMAD R153, R19, R14.reuse, RZ ;  /* 0x0000000e13997224 */ /* 0x082fe400078e02ff */
[----:B------:R-:W-:Y:S02]  /*53b0*/  IMAD.IADD R23, R157, 0x1, R160 ;  /* 0x000000019d177824 */ /* 0x000fe400078e02a0 */
[----:B------:R-:W-:Y:S02]  /*53c0*/  IMAD.MOV.U32 R22, RZ, RZ, R156 ;  /* 0x000000ffff167224 */ /* 0x000fe400078e009c */
[C---:B------:R-:W-:Y:S02]  /*53d0*/  IMAD R153, R18.reuse, R15, R153 ;  /* 0x0000000f12997224 */ /* 0x040fe400078e0299 */
[----:B------:R-:W-:-:S05]  /*53e0*/  IMAD.WIDE.U32 R4, R18, R14, R22 ;  /* 0x0000000e12047225 */ /* 0x000fca00078e0016 */
[----:B------:R-:W-:Y:S02]  /*53f0*/  IADD3 R3, R5, R153, RZ ;  /* 0x0000009905037210 */ /* 0x000fe40007ffe0ff */
[----:B---3--:R-:W-:-:S04]  /*5400*/  LEA R8, P0, R4, R12, 0x1 ;  /* 0x0000000c04087211 */ /* 0x008fc800078008ff */
[----:B------:R-:W-:-:S05]  /*5410*/  LEA.HI.X R9, R4, R13, R3, 0x1, P0 ;  /* 0x0000000d04097211 */ /* 0x000fca00000f0c03 */
[----:B------:R-:W3:Y:S01]  /*5420*/  @P1 LDG.E.LTC128B.U16 R3, desc[UR36][R8.64] ;  /* 0x0000002408031981 */ /* 0x000ee2000c1e1520 */
[----:B------:R-:W-:Y:S01]  /*5430*/  BSSY B1, `(.L_x_35) ;  /* 0x0000011000017945 */ /* 0x000fe20003800000 */
[----:B---3--:R-:W-:-:S05]  /*5440*/  HADD2.F32 R4, -RZ, R3.H0_H0 ;  /* 0x20000003ff047230 */ /* 0x008fca0000004100 */
[----:B------:R-:W-:-:S04]  /*5450*/  FMUL R4, R4, R16 ;  /* 0x0000001004047220 */ /* 0x000fc80000400000 */
[----:B--2---:R-:W-:Y:S01]  /*5460*/  FFMA R7, R11, R2, R4 ;  /* 0x000000020b077223 */ /* 0x004fe20000000004 */
[----:B------:R-:W-:-:S04]  /*5470*/  LEA R4, P0, R6, UR6, 0x1 ;  /* 0x0000000606047c11 */ /* 0x000fc8000f8008ff */
[----:B------:R-:W-:Y:S02]  /*5480*/  LEA.HI.X R5, R6, UR7, R10, 0x1, P0 ;  /* 0x0000000706057c11 */ /* 0x000fe400080f0c0a */
[----:B------:R-:W-:-:S05]  /*5490*/  F2FP.F16.F32.PACK_AB R6, RZ, R7 ;  /* 0x00000007ff06723e */ /* 0x000fca00000000ff */
[----:B------:R0:W-:Y:S02]  /*54a0*/  @P1 STG.E.U16 desc[UR36][R4.64], R6 ;  /* 0x0000000604001986 */ /* 0x0001e4000c101524 */
[----:B0-----:R-:W-:-:S04]  /*54b0*/  IMAD.WIDE.U32 R6, R18, R14, R20 ;  /* 0x0000000e12067225 */ /* 0x001fc800078e0014 */
[----:B------:R-:W-:Y:S02]  /*54c0*/  IMAD.IADD R7, R153, 0x1, R7 ;  /* 0x0000000199077824 */ /* 0x000fe400078e0207 */
[----:B------:R-:W-:-:S04]  /*54d0*/  IMAD.WIDE.U32 R6, R152, UR42, R6 ;  /* 0x0000002a98067c25 */ /* 0x000fc8000f8e0006 */
[----:B------:R-:W-:Y:S01]  /*54e0*/  IMAD.IADD R7, R160, 0x1, R7 ;  /* 0x00000001a0077824 */ /* 0x000fe200078e0207 */
[----:B------:R-:W-:-:S04]  /*54f0*/  LEA R10, P0, R6, R12, 0x1 ;  /* 0x0000000c060a7211 */ /* 0x000fc800078008ff */
[----:B------:R-:W-:Y:S02]  /*5500*/  LEA.HI.X R11, R6, R13, R7, 0x1, P0 ;  /* 0x0000000d060b7211 */ /* 0x000fe400000f0c07 */
[----:B------:R-:W-:-:S13]  /*5510*/  ISETP.GT.AND P0, PT, R0, 0x1, P3 ;  /* 0x000000010000780c */ /* 0x000fda0001f04270 */
[----:B------:R-:W-:Y:S05]  /*5520*/  @!P0 BRA `(.L_x_36) ;  /* 0x0000000000048947 */ /* 0x000fea0003800000 */
[----:B------:R0:W5:Y:S02]  /*5530*/  LDG.E.LTC128B.U16 R3, desc[UR36][R10.64+0x2] ;  /* 0x000002240a037981 */ /* 0x000164000c1e1520 */
.L_x_36:
[----:B------:R-:W-:Y:S05]  /*5540*/  BSYNC B1 ;  /* 0x0000000000017941 */ /* 0x000fea0003800000 */
.L_x_35:
[----:B------:R-:W2:Y:S01]  /*5550*/  LDL.LU R7, [R1+0x4] ;  /* 0x0000040001077983 */ /* 0x000ea20000300800 */
[----:B-----5:R-:W-:Y:S01]  /*5560*/  HADD2.F32 R6, -RZ, R3.H0_H0 ;  /* 0x20000003ff067230 */ /* 0x020fe20000004100 */
[C---:B------:R-:W-:Y:S01]  /*5570*/  SHF.L.U64.HI R159, R14.reuse, 0x3, R15 ;  /* 0x000000030e9f7819 */ /* 0x040fe2000001020f */
[----:B------:R-:W-:Y:S01]  /*5580*/  IMAD.SHL.U32 R158, R14, 0x8, RZ ;  /* 0x000000080e9e7824 */ /* 0x000fe200078e00ff */
[----:B------:R-:W3:Y:S02]  /*5590*/  LDL.LU R161, [R1+0x8] ;  /* 0x0000080001a17983 */ /* 0x000ee40000300800 */
[----:B------:R-:W-:-:S04]  /*55a0*/  FMUL R6, R6, R16 ;  /* 0x0000001006067220 */ /* 0x000fc80000400000 */
[----:B--2---:R-:W-:-:S05]  /*55b0*/  FFMA R6, R7, R2, R6 ;  /* 0x0000000207067223 */ /* 0x004fca0000000006 */
[----:B------:R-:W-:-:S05]  /*55c0*/  F2FP.F16.F32.PACK_AB R6, RZ, R6 ;  /* 0x00000006ff06723e */ /* 0x000fca00000000ff */
[----:B------:R1:W-:Y:S01]  /*55d0*/  @P0 STG.E.U16 desc[UR36][R4.64+0x2], R6 ;  /* 0x0000020604000986 */ /* 0x0003e2000c101524 */
[----:B------:R-:W-:-:S04]  /*55e0*/  ISETP.GT.AND P0, PT, R155, 0x8, PT ;  /* 0x000000089b00780c */ /* 0x000fc80003f04270 */
[----:B------:R-:W-:Y:S01]  /*55f0*/  ISETP.GT.AND P1, PT, R0, RZ, P0 ;  /* 0x000000ff0000720c */ /* 0x000fe20000724270 */
[----:B-1----:R-:W-:-:S04]  /*5600*/  IMAD.WIDE.U32 R6, R18, R14, R158 ;  /* 0x0000000e12067225 */ /* 0x002fc800078e009e */
[----:B------:R-:W-:Y:S01]  /*5610*/  IMAD.IADD R153, R153, 0x1, R7 ;  /* 0x0000000199997824 */ /* 0x000fe200078e0207 */
[----:B------:R-:W-:-:S04]  /*5620*/  IADD3 R7, P2, R156, R6, RZ ;  /* 0x000000069c077210 */ /* 0x000fc80007f5e0ff */
[----:B------:R-:W-:Y:S02]  /*5630*/  IADD3.X R9, R153, R23, RZ, P2, !PT ;  /* 0x0000001799097210 */ /* 0x000fe400017fe4ff */
[----:B------:R-:W-:-:S04]  /*5640*/  LEA R8, P2, R7, R12, 0x1 ;  /* 0x0000000c07087211 */ /* 0x000fc800078408ff */
[----:B------:R-:W-:-:S05]  /*5650*/  LEA.HI.X R9, R7, R13, R9, 0x1, P2 ;  /* 0x0000000d07097211 */ /* 0x000fca00010f0c09 */
[----:B------:R1:W2:Y:S01]  /*5660*/  @P1 LDG.E.LTC128B.U16 R3, desc[UR36][R8.64] ;  /* 0x0000002408031981 */ /* 0x0002a2000c1e1520 */
[----:B------:R-:W-:Y:S01]  /*5670*/  IADD3 R6, P2, R20, R6, RZ ;  /* 0x0000000614067210 */ /* 0x000fe20007f5e0ff */
[----:B------:R-:W-:Y:S01]  /*5680*/  IMAD.U32 R162, RZ, RZ, UR4 ;  /* 0x00000004ffa27e24 */ /* 0x000fe2000f8e00ff */
[----:B------:R-:W-:Y:S01]  /*5690*/  ISETP.GT.AND P4, PT, R0, 0x1, P0 ;  /* 0x000000010000780c */ /* 0x000fe20000784270 */
[----:B------:R-:W-:Y:S02]  /*56a0*/  BSSY B1, `(.L_x_37) ;  /* 0x0000014000017945 */ /* 0x000fe40003800000 */
[----:B------:R-:W-:Y:S02]  /*56b0*/  IMAD.X R7, R21, 0x1, R153, P2 ;  /* 0x0000000115077824 */ /* 0x000fe400010e0699 */
[----:B------:R-:W-:Y:S02]  /*56c0*/  IMAD.SHL.U32 R162, R162, 0x10, RZ ;  /* 0x00000010a2a27824 */ /* 0x000fe400078e00ff */
[----:B------:R-:W-:-:S04]  /*56d0*/  IMAD.WIDE.U32 R6, R152, UR42, R6 ;  /* 0x0000002a98067c25 */ /* 0x000fc8000f8e0006 */
[----:B------:R-:W-:Y:S01]  /*56e0*/  IMAD.IADD R7, R160, 0x1, R7 ;  /* 0x00000001a0077824 */ /* 0x000fe200078e0207 */
[----:B-1----:R-:W-:-:S04]  /*56f0*/  LEA R8, P2, R6, R12, 0x1 ;  /* 0x0000000c06087211 */ /* 0x002fc800078408ff */
[----:B------:R-:W-:Y:S01]  /*5700*/  LEA.HI.X R9, R6, R13, R7, 0x1, P2 ;  /* 0x0000000d06097211 */ /* 0x000fe200010f0c07 */
[----:B------:R-:W-:Y:S02]  /*5710*/  IMAD.U32 R6, RZ, RZ, UR4 ;  /* 0x00000004ff067e24 */ /* 0x000fe4000f8e00ff */
[----:B--2---:R-:W-:-:S05]  /*5720*/  HADD2.F32 R7, -RZ, R3.H0_H0 ;  /* 0x20000003ff077230 */ /* 0x004fca0000004100 */
[----:B------:R-:W-:-:S04]  /*5730*/  FMUL R7, R7, R16 ;  /* 0x0000001007077220 */ /* 0x000fc80000400000 */
[----:B---3--:R-:W-:Y:S01]  /*5740*/  FFMA R7, R161, R2, R7 ;  /* 0x00000002a1077223 */ /* 0x008fe20000000007 */
[----:B------:R-:W-:-:S04]  /*5750*/  MOV R161, UR5 ;  /* 0x0000000500a17c02 */ /* 0x000fc80008000f00 */
[----:B------:R-:W-:Y:S02]  /*5760*/  SHF.L.U64.HI R161, R6, 0x4, R161 ;  /* 0x0000000406a17819 */ /* 0x000fe400000102a1 */
[----:B------:R-:W-:Y:S02]  /*5770*/  F2FP.F16.F32.PACK_AB R7, RZ, R7 ;  /* 0x00000007ff07723e */ /* 0x000fe400000000ff */
[----:B------:R-:W-:Y:S02]  /*5780*/  IADD3 R6, P2, R162, R4, RZ ;  /* 0x00000004a2067210 */ /* 0x000fe40007f5e0ff */
[----:B------:R-:W-:-:S03]  /*5790*/  PRMT R153, R7, 0x7610, R153 ;  /* 0x0000761007997816 */ /* 0x000fc60000000099 */
[----:B------:R-:W-:-:S05]  /*57a0*/  IMAD.X R7, R161, 0x1, R5, P2 ;  /* 0x00000001a1077824 */ /* 0x000fca00010e0605 */
[----:B------:R1:W-:Y:S01]  /*57b0*/  @P1 STG.E.U16 desc[UR36][R6.64], R153 ;  /* 0x0000009906001986 */ /* 0x0003e2000c101524 */
[----:B------:R-:W-:Y:S05]  /*57c0*/  @!P4 BRA `(.L_x_38) ;  /* 0x000000000004c947 */ /* 0x000fea0003800000 */
[----:B------:R2:W5:Y:S02]  /*57d0*/  LDG.E.LTC128B.U16 R3, desc[UR36][R8.64+0x2] ;  /* 0x0000022408037981 */ /* 0x000564000c1e1520 */
.L_x_38:
[----:B------:R-:W-:Y:S05]  /*57e0*/  BSYNC B1 ;  /* 0x0000000000017941 */ /* 0x000fea0003800000 */
.L_x_37:
[----:B------:R-:W3:Y:S01]  /*57f0*/  LDL.LU R164, [R1+0xc] ;  /* 0x00000c0001a47983 */ /* 0x000ee20000300800 */
[----:B-1---5:R-:W-:Y:S01]  /*5800*/  HADD2.F32 R153, -RZ, R3.H0_H0 ;  /* 0x20000003ff997230 */ /* 0x022fe20000004100 */
[----:B------:R-:W-:Y:S01]  /*5810*/  ISETP.GT.AND P1, PT, R0, 0x8, P3 ;  /* 0x000000080000780c */ /* 0x000fe20001f24270 */
[----:B------:R-:W-:Y:S03]  /*5820*/  BSSY B1, `(.L_x_39) ;  /* 0x0000007000017945 */ /* 0x000fe60003800000 */
[----:B------:R-:W-:-:S04]  /*5830*/  FMUL R153, R153, R16 ;  /* 0x0000001099997220 */ /* 0x000fc80000400000 */
[----:B---3--:R-:W-:-:S05]  /*5840*/  FFMA R153, R164, R2, R153 ;  /* 0x00000002a4997223 */ /* 0x008fca0000000099 */
[----:B------:R-:W-:-:S05]  /*5850*/  F2FP.F16.F32.PACK_AB R153, RZ, R153 ;  /* 0x00000099ff99723e */ /* 0x000fca00000000ff */
[----:B------:R1:W-:Y:S01]  /*5860*/  @P4 STG.E.U16 desc[UR36][R6.64+0x2], R153 ;  /* 0x0000029906004986 */ /* 0x0003e2000c101524 */
[----:B------:R-:W-:Y:S05]  /*5870*/  @!P1 BRA `(.L_x_40) ;  /* 0x0000000000049947 */ /* 0x000fea0003800000 */
[----:B------:R3:W5:Y:S02]  /*5880*/  LDG.E.LTC128B.U16 R3, desc[UR36][R10.64+0x10] ;  /* 0x000010240a037981 */ /* 0x000764000c1e1520 */
.L_x_40:
[----:B------:R-:W-:Y:S05]  /*5890*/  BSYNC B1 ;  /* 0x0000000000017941 */ /* 0x000fea0003800000 */
.L_x_39:
[----:B------:R-:W4:Y:S01]  /*58a0*/  LDL.LU R164, [R1+0x10] ;  /* 0x0000100001a47983 */ /* 0x000f220000300800 */
[----:B-1---5:R-:W-:Y:S01]  /*58b0*/  HADD2.F32 R153, -RZ, R3.H0_H0 ;  /* 0x20000003ff997230 */ /* 0x022fe20000004100 */
[----:B------:R-:W-:Y:S01]  /*58c0*/  ISETP.GT.AND P2, PT, R0, 0x9, P3 ;  /* 0x000000090000780c */ /* 0x000fe20001f44270 */
[----:B------:R-:W-:Y:S03]  /*58d0*/  BSSY B1, `(.L_x_41) ;  /* 0x0000007000017945 */ /* 0x000fe60003800000 */
[----:B------:R-:W-:-:S04]  /*58e0*/  FMUL R153, R153, R16 ;  /* 0x0000001099997220 */ /* 0x000fc80000400000 */
[----:B----4-:R-:W-:-:S05]  /*58f0*/  FFMA R153, R164, R2, R153 ;  /* 0x00000002a4997223 */ /* 0x010fca0000000099 */
[----:B------:R-:W-:-:S05]  /*5900*/  F2FP.F16.F32.PACK_AB R153, RZ, R153 ;  /* 0x00000099ff99723e */ /* 0x000fca00000000ff */
[----:B------:R1:W-:Y:S01]  /*5910*/  @P1 STG.E.U16 desc[UR36][R4.64+0x10], R153 ;  /* 0x0000109904001986 */ /* 0x0003e2000c101524 */
[----:B------:R-:W-:Y:S05]  /*5920*/  @!P2 BRA `(.L_x_42) ;  /* 0x000000000004a947 */ /* 0x000fea0003800000 */
[----:B------:R4:W5:Y:S02]  /*5930*/  LDG.E.LTC128B.U16 R3, desc[UR36][R10.64+0x12] ;  /* 0x000012240a037981 */ /* 0x000964000c1e1520 */
.L_x_42:
[----:B------:R-:W-:Y:S05]  /*5940*/  BSYNC B1 ;  /* 0x0000000000017941 */ /* 0x000fea0003800000 */
.L_x_41:
[----:B------:R-:W2:Y:S01]  /*5950*/  LDL.LU R164, [R1+0x14] ;  /* 0x0000140001a47983 */ /* 0x000ea20000300800 */
[----:B-1---5:R-:W-:Y:S01]  /*5960*/  HADD2.F32 R153, -RZ, R3.H0_H0 ;  /* 0x20000003ff997230 */ /* 0x022fe20000004100 */
[----:B------:R-:W-:Y:S01]  /*5970*/  ISETP.GT.AND P1, PT, R0, 0x8, P0 ;  /* 0x000000080000780c */ /* 0x000fe20000724270 */
[----:B------:R-:W-:Y:S03]  /*5980*/  BSSY B1, `(.L_x_43) ;  /* 0x0000007000017945 */ /* 0x000fe60003800000 */
[----:B------:R-:W-:-:S04]  /*5990*/  FMUL R153, R153, R16 ;  /* 0x0000001099997220 */ /* 0x000fc80000400000 */
[----:B--2---:R-:W-:-:S05]  /*59a0*/  FFMA R153, R164, R2, R153 ;  /* 0x00000002a4997223 */ /* 0x004fca0000000099 */
[----:B------:R-:W-:-:S05]  /*59b0*/  F2FP.F16.F32.PACK_AB R153, RZ, R153 ;  /* 0x00000099ff99723e */ /* 0x000fca00000000ff */
[----:B------:R1:W-:Y:S01]  /*59c0*/  @P2 STG.E.U16 desc[UR36][R4.64+0x12], R153 ;  /* 0x0000129904002986 */ /* 0x0003e2000c101524 */
[----:B------:R-:W-:Y:S05]  /*59d0*/  @!P1 BRA `(.L_x_44) ;  /* 0x0000000000049947 */ /* 0x000fea0003800000 */
[----:B------:R2:W5:Y:S02]  /*59e0*/  LDG.E.LTC128B.U16 R3, desc[UR36][R8.64+0x10] ;  /* 0x0000102408037981 */ /* 0x000564000c1e1520 */
.L_x_44:
[----:B------:R-:W-:Y:S05]  /*59f0*/  BSYNC B1 ;  /* 0x0000000000017941 */ /* 0x000fea0003800000 */
.L_x_43:
        /* <DEDUP_REMOVED lines=10> */
.L_x_46:
[----:B------:R-:W-:Y:S05]  /*5aa0*/  BSYNC B1 ;  /* 0x0000000000017941 */ /* 0x000fea0003800000 */
.L_x_45:
        /* <DEDUP_REMOVED lines=10> */
.L_x_48:
[----:B------:R-:W-:Y:S05]  /*5b50*/  BSYNC B1 ;  /* 0x0000000000017941 */ /* 0x000fea0003800000 */
.L_x_47:
        /* <DEDUP_REMOVED lines=10> */
.L_x_50:
[----:B------:R-:W-:Y:S05]  /*5c00*/  BSYNC B1 ;  /* 0x0000000000017941 */ /* 0x000fea0003800000 */
.L_x_49:
        /* <DEDUP_REMOVED lines=10> */
.L_x_52:
[----:B------:R-:W-:Y:S05]  /*5cb0*/  BSYNC B1 ;  /* 0x0000000000017941 */ /* 0x000fea0003800000 */
.L_x_51:
        /* <DEDUP_REMOVED lines=10> */
.L_x_54:
[----:B------:R-:W-:Y:S05]  /*5d60*/  BSYNC B1 ;  /* 0x0000000000017941 */ /* 0x000fea0003800000 */
.L_x_53:
        /* <DEDUP_REMOVED lines=10> */
.L_x_56:
[----:B------:R-:W-:Y:S05]  /*5e10*/  BSYNC B1 ;  /* 0x0000000000017941 */ /* 0x000fea0003800000 */
.L_x_55:
        /* <DEDUP_REMOVED lines=10> */
.L_x_58:
[----:B------:R-:W-:Y:S05]  /*5ec0*/  BSYNC B1 ;  /* 0x0000000000017941 */ /* 0x000fea0003800000 */
.L_x_57:
        /* <DEDUP_REMOVED lines=10> */
.L_x_60:
[----:B------:R-:W-:Y:S05]  /*5f70*/  BSYNC B1 ;  /* 0x0000000000017941 */ /* 0x000fea0003800000 */
.L_x_59:
        /* <DEDUP_REMOVED lines=10> */
.L_x_62:
[----:B------:R-:W-:Y:S05]  /*6020*/  BSYNC B1 ;  /* 0x0000000000017941 */ /* 0x000fea0003800000 */
.L_x_61:
        /* <DEDUP_REMOVED lines=10> */
.L_x_64:
[----:B------:R-:W-:Y:S05]  /*60d0*/  BSYNC B1 ;  /* 0x0000000000017941 */ /* 0x000fea0003800000 */
.L_x_63:
        /* <DEDUP_REMOVED lines=10> */
.L_x_66:
[----:B------:R-:W-:Y:S05]  /*6180*/  BSYNC B1 ;  /* 0x0000000000017941 */ /* 0x000fea0003800000 */
.L_x_65:
        /* <DEDUP_REMOVED lines=10> */
.L_x_68:
[----:B------:R-:W-:Y:S05]  /*6230*/  BSYNC B1 ;  /* 0x0000000000017941 */ /* 0x000fea0003800000 */
.L_x_67:
        /* <DEDUP_REMOVED lines=10> */
.L_x_70:
[----:B------:R-:W-:Y:S05]  /*62e0*/  BSYNC B1 ;  /* 0x0000000000017941 */ /* 0x000fea0003800000 */
.L_x_69:
        /* <DEDUP_REMOVED lines=10> */
.L_x_72:
[----:B------:R-:W-:Y:S05]  /*6390*/  BSYNC B1 ;  /* 0x0000000000017941 */ /* 0x000fea0003800000 */
.L_x_71:
        /* <DEDUP_REMOVED lines=10> */
.L_x_74:
[----:B------:R-:W-:Y:S05]  /*6440*/  BSYNC B1 ;  /* 0x0000000000017941 */ /* 0x000fea0003800000 */
.L_x_73:
        /* <DEDUP_REMOVED lines=10> */
.L_x_76:
[----:B------:R-:W-:Y:S05]  /*64f0*/  BSYNC B1 ;  /* 0x0000000000017941 */ /* 0x000fea0003800000 */
.L_x_75:
        /* <DEDUP_REMOVED lines=10> */
.L_x_78:
[----:B------:R-:W-:Y:S05]  /*65a0*/  BSYNC B1 ;  /* 0x0000000000017941 */ /* 0x000fea0003800000 */
.L_x_77:
        /* <DEDUP_REMOVED lines=10> */
.L_x_80:
[----:B------:R-:W-:Y:S05]  /*6650*/  BSYNC B1 ;  /* 0x0000000000017941 */ /* 0x000fea0003800000 */
.L_x_79:
        /* <DEDUP_REMOVED lines=10> */
.L_x_82:
[----:B------:R-:W-:Y:S05]  /*6700*/  BSYNC B1 ;  /* 0x0000000000017941 */ /* 0x000fea0003800000 */
.L_x_81:
        /* <DEDUP_REMOVED lines=10> */
.L_x_84:
[----:B------:R-:W-:Y:S05]  /*67b0*/  BSYNC B1 ;  /* 0x0000000000017941 */ /* 0x000fea0003800000 */
.L_x_83:
        /* <DEDUP_REMOVED lines=10> */
.L_x_86:
[----:B------:R-:W-:Y:S05]  /*6860*/  BSYNC B1 ;  /* 0x0000000000017941 */ /* 0x000fea0003800000 */
.L_x_85:
        /* <DEDUP_REMOVED lines=10> */
.L_x_88:
[----:B------:R-:W-:Y:S05]  /*6910*/  BSYNC B1 ;  /* 0x0000000000017941 */ /* 0x000fea0003800000 */
.L_x_87:
        /* <DEDUP_REMOVED lines=10> */
.L_x_90:
[----:B------:R-:W-:Y:S05]  /*69c0*/  BSYNC B1 ;  /* 0x0000000000017941 */ /* 0x000fea0003800000 */
.L_x_89:
        /* <DEDUP_REMOVED lines=10> */
.L_x_92:
[----:B------:R-:W-:Y:S05]  /*6a70*/  BSYNC B1 ;  /* 0x0000000000017941 */ /* 0x000fea0003800000 */
.L_x_91:
        /* <DEDUP_REMOVED lines=10> */
.L_x_94:
[----:B------:R-:W-:Y:S05]  /*6b20*/  BSYNC B1 ;  /* 0x0000000000017941 */ /* 0x000fea0003800000 */
.L_x_93:
        /* <DEDUP_REMOVED lines=10> */
.L_x_96:
[----:B------:R-:W-:Y:S05]  /*6bd0*/  BSYNC B1 ;  /* 0x0000000000017941 */ /* 0x000fea0003800000 */
.L_x_95:
        /* <DEDUP_REMOVED lines=10> */
.L_x_98:
[----:B------:R-:W-:Y:S05]  /*6c80*/  BSYNC B1 ;  /* 0x0000000000017941 */ /* 0x000fea0003800000 */
.L_x_97:
        /* <DEDUP_REMOVED lines=10> */
.L_x_100:
[----:B------:R-:W-:Y:S05]  /*6d30*/  BSYNC B1 ;  /* 0x0000000000017941 */ /* 0x000fea0003800000 */
.L_x_99:
        /* <DEDUP_REMOVED lines=10> */
.L_x_102:
[----:B------:R-:W-:Y:S05]  /*6de0*/  BSYNC B1 ;  /* 0x0000000000017941 */ /* 0x000fea0003800000 */
.L_x_101:
        /* <DEDUP_REMOVED lines=10> */
.L_x_104:
[----:B------:R-:W-:Y:S05]  /*6e90*/  BSYNC B1 ;  /* 0x0000000000017941 */ /* 0x000fea0003800000 */
.L_x_103:
        /* <DEDUP_REMOVED lines=10> */
.L_x_106:
[----:B------:R-:W-:Y:S05]  /*6f40*/  BSYNC B1 ;  /* 0x0000000000017941 */ /* 0x000fea0003800000 */
.L_x_105:
        /* <DEDUP_REMOVED lines=10> */
.L_x_108:
[----:B------:R-:W-:Y:S05]  /*6ff0*/  BSYNC B1 ;  /* 0x0000000000017941 */ /* 0x000fea0003800000 */
.L_x_107:
        /* <DEDUP_REMOVED lines=10> */
.L_x_110:
[----:B------:R-:W-:Y:S05]  /*70a0*/  BSYNC B1 ;  /* 0x0000000000017941 */ /* 0x000fea0003800000 */
.L_x_109:
        /* <DEDUP_REMOVED lines=10> */
.L_x_112:
[----:B------:R-:W-:Y:S05]  /*7150*/  BSYNC B1 ;  /* 0x0000000000017941 */ /* 0x000fea0003800000 */
.L_x_111:
        /* <DEDUP_REMOVED lines=10> */
.L_x_114:
[----:B------:R-:W-:Y:S05]  /*7200*/  BSYNC B1 ;  /* 0x0000000000017941 */ /* 0x000fea0003800000 */
.L_x_113:
        /* <DEDUP_REMOVED lines=10> */
.L_x_116:
[----:B------:R-:W-:Y:S05]  /*72b0*/  BSYNC B1 ;  /* 0x0000000000017941 */ /* 0x000fea0003800000 */
.L_x_115:
        /* <DEDUP_REMOVED lines=10> */
.L_x_118:
[----:B------:R-:W-:Y:S05]  /*7360*/  BSYNC B1 ;  /* 0x0000000000017941 */ /* 0x000fea0003800000 */
.L_x_117:
        /* <DEDUP_REMOVED lines=10> */
.L_x_120:
[----:B------:R-:W-:Y:S05]  /*7410*/  BSYNC B1 ;  /* 0x0000000000017941 */ /* 0x000fea0003800000 */
.L_x_119:
        /* <DEDUP_REMOVED lines=10> */
.L_x_122:
[----:B------:R-:W-:Y:S05]  /*74c0*/  BSYNC B1 ;  /* 0x0000000000017941 */ /* 0x000fea0003800000 */
.L_x_121:
        /* <DEDUP_REMOVED lines=10> */
.L_x_124:
[----:B------:R-:W-:Y:S05]  /*7570*/  BSYNC B1 ;  /* 0x0000000000017941 */ /* 0x000fea0003800000 */
.L_x_123:
        /* <DEDUP_REMOVED lines=10> */
.L_x_126:
[----:B------:R-:W-:Y:S05]  /*7620*/  BSYNC B1 ;  /* 0x0000000000017941 */ /* 0x000fea0003800000 */
.L_x_125:
        /* <DEDUP_REMOVED lines=10> */
.L_x_128:
[----:B------:R-:W-:Y:S05]  /*76d0*/  BSYNC B1 ;  /* 0x0000000000017941 */ /* 0x000fea0003800000 */
.L_x_127:
        /* <DEDUP_REMOVED lines=10> */
.L_x_130:
[----:B------:R-:W-:Y:S05]  /*7780*/  BSYNC B1 ;  /* 0x0000000000017941 */ /* 0x000fea0003800000 */
.L_x_129:
        /* <DEDUP_REMOVED lines=10> */
.L_x_132:
[----:B------:R-:W-:Y:S05]  /*7830*/  BSYNC B1 ;  /* 0x0000000000017941 */ /* 0x000fea0003800000 */
.L_x_131:
        /* <DEDUP_REMOVED lines=10> */
.L_x_134:
[----:B------:R-:W-:Y:S05]  /*78e0*/  BSYNC B1 ;  /* 0x0000000000017941 */ /* 0x000fea0003800000 */
.L_x_133:
        /* <DEDUP_REMOVED lines=10> */
.L_x_136:
[----:B------:R-:W-:Y:S05]  /*7990*/  BSYNC B1 ;  /* 0x0000000000017941 */ /* 0x000fea0003800000 */
.L_x_135:
        /* <DEDUP_REMOVED lines=10> */
.L_x_138:
[----:B------:R-:W-:Y:S05]  /*7a40*/  BSYNC B1 ;  /* 0x0000000000017941 */ /* 0x000fea0003800000 */
.L_x_137:
        /* <DEDUP_REMOVED lines=10> */
.L_x_140:
[----:B------:R-:W-:Y:S05]  /*7af0*/  BSYNC B1 ;  /* 0x0000000000017941 */ /* 0x000fea0003800000 */
.L_x_139:
        /* <DEDUP_REMOVED lines=10> */
.L_x_142:
[----:B------:R-:W-:Y:S05]  /*7ba0*/  BSYNC B1 ;  /* 0x0000000000017941 */ /* 0x000fea0003800000 */
.L_x_141:
        /* <DEDUP_REMOVED lines=10> */
.L_x_144:
[----:B------:R-:W-:Y:S05]  /*7c50*/  BSYNC B1 ;  /* 0x0000000000017941 */ /* 0x000fea0003800000 */
.L_x_143:
        /* <DEDUP_REMOVED lines=10> */
.L_x_146:
[----:B------:R-:W-:Y:S05]  /*7d00*/  BSYNC B1 ;  /* 0x0000000000017941 */ /* 0x000fea0003800000 */
.L_x_145:
        /* <DEDUP_REMOVED lines=10> */
.L_x_148:
[----:B------:R-:W-:Y:S05]  /*7db0*/  BSYNC B1 ;  /* 0x0000000000017941 */ /* 0x000fea0003800000 */
.L_x_147:
        /* <DEDUP_REMOVED lines=10> */
.L_x_150:
[----:B------:R-:W-:Y:S05]  /*7e60*/  BSYNC B1 ;  /* 0x0000000000017941 */ /* 0x000fea0003800000 */
.L_x_149:
        /* <DEDUP_REMOVED lines=10> */
.L_x_152:
[----:B------:R-:W-:Y:S05]  /*7f10*/  BSYNC B1 ;  /* 0x0000000000017941 */ /* 0x000fea0003800000 */
.L_x_151:
        /* <DEDUP_REMOVED lines=10> */
.L_x_154:
[----:B------:R-:W-:Y:S05]  /*7fc0*/  BSYNC B1 ;  /* 0x0000000000017941 */ /* 0x000fea0003800000 */
.L_x_153:
        /* <DEDUP_REMOVED lines=10> */
.L_x_156:
[----:B------:R-:W-:Y:S05]  /*8070*/  BSYNC B1 ;  /* 0x0000000000017941 */ /* 0x000fea0003800000 */
.L_x_155:
        /* <DEDUP_REMOVED lines=10> */
.L_x_158:
[----:B------:R-:W-:Y:S05]  /*8120*/  BSYNC B1 ;  /* 0x0000000000017941 */ /* 0x000fea0003800000 */
.L_x_157:
        /* <DEDUP_REMOVED lines=10> */
.L_x_160:
[----:B------:R-:W-:Y:S05]  /*81d0*/  BSYNC B1 ;  /* 0x0000000000017941 */ /* 0x000fea0003800000 */
.L_x_159:
        /* <DEDUP_REMOVED lines=10> */
.L_x_162:
[----:B------:R-:W-:Y:S05]  /*8280*/  BSYNC B1 ;  /* 0x0000000000017941 */ /* 0x000fea0003800000 */
.L_x_161:
        /* <DEDUP_REMOVED lines=10> */
.L_x_164:
[----:B------:R-:W-:Y:S05]  /*8330*/  BSYNC B1 ;  /* 0x0000000000017941 */ /* 0x000fea0003800000 */
.L_x_163:
        /* <DEDUP_REMOVED lines=10> */
.L_x_166:
[----:B------:R-:W-:Y:S05]  /*83e0*/  BSYNC B1 ;  /* 0x0000000000017941 */ /* 0x000fea0003800000 */
.L_x_165:
        /* <DEDUP_REMOVED lines=10> */
.L_x_168:
[----:B------:R-:W-:Y:S05]  /*8490*/  BSYNC B1 ;  /* 0x0000000000017941 */ /* 0x000fea0003800000 */
.L_x_167:
        /* <DEDUP_REMOVED lines=10> */
.L_x_170:
[----:B------:R-:W-:Y:S05]  /*8540*/  BSYNC B1 ;  /* 0x0000000000017941 */ /* 0x000fea0003800000 */
.L_x_169:
        /* <DEDUP_REMOVED lines=10> */
.L_x_172:
[----:B------:R-:W-:Y:S05]  /*85f0*/  BSYNC B1 ;  /* 0x0000000000017941 */ /* 0x000fea0003800000 */
.L_x_171:
        /* <DEDUP_REMOVED lines=10> */
.L_x_174:
[----:B------:R-:W-:Y:S05]  /*86a0*/  BSYNC B1 ;  /* 0x0000000000017941 */ /* 0x000fea0003800000 */
.L_x_173:
        /* <DEDUP_REMOVED lines=10> */
.L_x_176:
[----:B------:R-:W-:Y:S05]  /*8750*/  BSYNC B1 ;  /* 0x0000000000017941 */ /* 0x000fea0003800000 */
.L_x_175:
        /* <DEDUP_REMOVED lines=10> */
.L_x_178:
[----:B------:R-:W-:Y:S05]  /*8800*/  BSYNC B1 ;  /* 0x0000000000017941 */ /* 0x000fea0003800000 */
.L_x_177:
        /* <DEDUP_REMOVED lines=10> */
.L_x_180:
[----:B------:R-:W-:Y:S05]  /*88b0*/  BSYNC B1 ;  /* 0x0000000000017941 */ /* 0x000fea0003800000 */
.L_x_179:
        /* <DEDUP_REMOVED lines=10> */
.L_x_182:
[----:B------:R-:W-:Y:S05]  /*8960*/  BSYNC B1 ;  /* 0x0000000000017941 */ /* 0x000fea0003800000 */
.L_x_181:
        /* <DEDUP_REMOVED lines=10> */
.L_x_184:
[----:B------:R-:W-:Y:S05]  /*8a10*/  BSYNC B1 ;  /* 0x0000000000017941 */ /* 0x000fea0003800000 */
.L_x_183:
        /* <DEDUP_REMOVED lines=10> */
.L_x_186:
[----:B------:R-:W-:Y:S05]  /*8ac0*/  BSYNC B1 ;  /* 0x0000000000017941 */ /* 0x000fea0003800000 */
.L_x_185:
        /* <DEDUP_REMOVED lines=10> */
.L_x_188:
[----:B------:R-:W-:Y:S05]  /*8b70*/  BSYNC B1 ;  /* 0x0000000000017941 */ /* 0x000fea0003800000 */
.L_x_187:
        /* <DEDUP_REMOVED lines=10> */
.L_x_190:
[----:B------:R-:W-:Y:S05]  /*8c20*/  BSYNC B1 ;  /* 0x0000000000017941 */ /* 0x000fea0003800000 */
.L_x_189:
        /* <DEDUP_REMOVED lines=10> */
.L_x_192:
[----:B------:R-:W-:Y:S05]  /*8cd0*/  BSYNC B1 ;  /* 0x0000000000017941 */ /* 0x000fea0003800000 */
.L_x_191:
        /* <DEDUP_REMOVED lines=10> */
.L_x_194:
[----:B------:R-:W-:Y:S05]  /*8d80*/  BSYNC B1 ;  /* 0x0000000000017941 */ /* 0x000fea0003800000 */
.L_x_193:
        /* <DEDUP_REMOVED lines=10> */
.L_x_196:
[----:B------:R-:W-:Y:S05]  /*8e30*/  BSYNC B1 ;  /* 0x0000000000017941 */ /* 0x000fea0003800000 */
.L_x_195:
        /* <DEDUP_REMOVED lines=10> */
.L_x_198:
[----:B------:R-:W-:Y:S05]  /*8ee0*/  BSYNC B1 ;  /* 0x0000000000017941 */ /* 0x000fea0003800000 */
.L_x_197:
        /* <DEDUP_REMOVED lines=10> */
.L_x_200:
[----:B------:R-:W-:Y:S05]  /*8f90*/  BSYNC B1 ;  /* 0x0000000000017941 */ /* 0x000fea0003800000 */
.L_x_199:
        /* <DEDUP_REMOVED lines=10> */
.L_x_202:
[----:B------:R-:W-:Y:S05]  /*9040*/  BSYNC B1 ;  /* 0x0000000000017941 */ /* 0x000fea0003800000 */
.L_x_201:
        /* <DEDUP_REMOVED lines=10> */
.L_x_204:
[----:B------:R-:W-:Y:S05]  /*90f0*/  BSYNC B1 ;  /* 0x0000000000017941 */ /* 0x000fea0003800000 */
.L_x_203:
        /* <DEDUP_REMOVED lines=10> */
.L_x_206:
[----:B------:R-:W-:Y:S05]  /*91a0*/  BSYNC B1 ;  /* 0x0000000000017941 */ /* 0x000fea0003800000 */
.L_x_205:
        /* <DEDUP_REMOVED lines=10> */
.L_x_208:
[----:B------:R-:W-:Y:S05]  /*9250*/  BSYNC B1 ;  /* 0x0000000000017941 */ /* 0x000fea0003800000 */
.L_x_207:
        /* <DEDUP_REMOVED lines=10> */
.L_x_210:
[----:B------:R-:W-:Y:S05]  /*9300*/  BSYNC B1 ;  /* 0x0000000000017941 */ /* 0x000fea0003800000 */
.L_x_209:
        /* <DEDUP_REMOVED lines=10> */
.L_x_212:
[----:B------:R-:W-:Y:S05]  /*93b0*/  BSYNC B1 ;  /* 0x0000000000017941 */ /* 0x000fea0003800000 */
.L_x_211:
        /* <DEDUP_REMOVED lines=10> */
.L_x_214:
[----:B------:R-:W-:Y:S05]  /*9460*/  BSYNC B1 ;  /* 0x0000000000017941 */ /* 0x000fea0003800000 */
.L_x_213:
        /* <DEDUP_REMOVED lines=10> */
.L_x_216:
[----:B------:R-:W-:Y:S05]  /*9510*/  BSYNC B1 ;  /* 0x0000000000017941 */ /* 0x000fea0003800000 */
.L_x_215:
        /* <DEDUP_REMOVED lines=10> */
.L_x_218:
[----:B------:R-:W-:Y:S05]  /*95c0*/  BSYNC B1 ;  /* 0x0000000000017941 */ /* 0x000fea0003800000 */
.L_x_217:
        /* <DEDUP_REMOVED lines=10> */
.L_x_220:
[----:B------:R-:W-:Y:S05]  /*9670*/  BSYNC B1 ;  /* 0x0000000000017941 */ /* 0x000fea0003800000 */
.L_x_219:
        /* <DEDUP_REMOVED lines=10> */
.L_x_222:
[----:B------:R-:W-:Y:S05]  /*9720*/  BSYNC B1 ;  /* 0x0000000000017941 */ /* 0x000fea0003800000 */
.L_x_221:
        /* <DEDUP_REMOVED lines=10> */
.L_x_224:
[----:B------:R-:W-:Y:S05]  /*97d0*/  BSYNC B1 ;  /* 0x0000000000017941 */ /* 0x000fea0003800000 */
.L_x_223:
        /* <DEDUP_REMOVED lines=10> */
.L_x_226:
[----:B------:R-:W-:Y:S05]  /*9880*/  BSYNC B1 ;  /* 0x0000000000017941 */ /* 0x000fea0003800000 */
.L_x_225:
        /* <DEDUP_REMOVED lines=10> */
.L_x_228:
[----:B------:R-:W-:Y:S05]  /*9930*/  BSYNC B1 ;  /* 0x0000000000017941 */ /* 0x000fea0003800000 */
.L_x_227:
        /* <DEDUP_REMOVED lines=10> */
.L_x_230:
[----:B------:R-:W-:Y:S05]  /*99e0*/  BSYNC B1 ;  /* 0x0000000000017941 */ /* 0x000fea0003800000 */
.L_x_229:
        /* <DEDUP_REMOVED lines=10> */
.L_x_232:
[----:B------:R-:W-:Y:S05]  /*9a90*/  BSYNC B1 ;  /* 0x0000000000017941 */ /* 0x000fea0003800000 */
.L_x_231:
        /* <DEDUP_REMOVED lines=10> */
.L_x_234:
[----:B------:R-:W-:Y:S05]  /*9b40*/  BSYNC B1 ;  /* 0x0000000000017941 */ /* 0x000fea0003800000 */
.L_x_233:
        /* <DEDUP_REMOVED lines=10> */
.L_x_236:
[----:B------:R-:W-:Y:S05]  /*9bf0*/  BSYNC B1 ;  /* 0x0000000000017941 */ /* 0x000fea0003800000 */
.L_x_235:
        /* <DEDUP_REMOVED lines=10> */
.L_x_238:
[----:B------:R-:W-:Y:S05]  /*9ca0*/  BSYNC B1 ;  /* 0x0000000000017941 */ /* 0x000fea0003800000 */
.L_x_237:
        /* <DEDUP_REMOVED lines=10> */
.L_x_240:
[----:B------:R-:W-:Y:S05]  /*9d50*/  BSYNC B1 ;  /* 0x0000000000017941 */ /* 0x000fea0003800000 */
.L_x_239:
        /* <DEDUP_REMOVED lines=10> */
.L_x_242:
[----:B------:R-:W-:Y:S05]  /*9e00*/  BSYNC B1 ;  /* 0x0000000000017941 */ /* 0x000fea0003800000 */
.L_x_241:
        /* <DEDUP_REMOVED lines=10> */
.L_x_244:
[----:B------:R-:W-:Y:S05]  /*9eb0*/  BSYNC B1 ;  /* 0x0000000000017941 */ /* 0x000fea0003800000 */
.L_x_243:
        /* <DEDUP_REMOVED lines=10> */
.L_x_246:
[----:B------:R-:W-:Y:S05]  /*9f60*/  BSYNC B1 ;  /* 0x0000000000017941 */ /* 0x000fea0003800000 */
.L_x_245:
        /* <DEDUP_REMOVED lines=10> */
.L_x_248:
[----:B------:R-:W-:Y:S05]  /*a010*/  BSYNC B1 ;  /* 0x0000000000017941 */ /* 0x000fea0003800000 */
.L_x_247:
        /* <DEDUP_REMOVED lines=10> */
.L_x_250:
[----:B------:R-:W-:Y:S05]  /*a0c0*/  BSYNC B1 ;  /* 0x0000000000017941 */ /* 0x000fea0003800000 */
.L_x_249:
        /* <DEDUP_REMOVED lines=10> */
.L_x_252:
[----:B------:R-:W-:Y:S05]  /*a170*/  BSYNC B1 ;  /* 0x0000000000017941 */ /* 0x000fea0003800000 */
.L_x_251:
        /* <DEDUP_REMOVED lines=10> */
.L_x_254:
[----:B------:R-:W-:Y:S05]  /*a220*/  BSYNC B1 ;  /* 0x0000000000017941 */ /* 0x000fea0003800000 */
.L_x_253:
        /* <DEDUP_REMOVED lines=10> */
.L_x_256:
[----:B------:R-:W-:Y:S05]  /*a2d0*/  BSYNC B1 ;  /* 0x0000000000017941 */ /* 0x000fea0003800000 */
.L_x_255:
        /* <DEDUP_REMOVED lines=10> */
.L_x_258:
[----:B------:R-:W-:Y:S05]  /*a380*/  BSYNC B1 ;  /* 0x0000000000017941 */ /* 0x000fea0003800000 */
.L_x_257:
        /* <DEDUP_REMOVED lines=10> */
.L_x_260:
[----:B------:R-:W-:Y:S05]  /*a430*/  BSYNC B1 ;  /* 0x0000000000017941 */ /* 0x000fea0003800000 */
.L_x_259:
        /* <DEDUP_REMOVED lines=10> */
.L_x_262:
[----:B------:R-:W-:Y:S05]  /*a4e0*/  BSYNC B1 ;  /* 0x0000000000017941 */ /* 0x000fea0003800000 */
.L_x_261:
        /* <DEDUP_REMOVED lines=10> */
.L_x_264:
[----:B------:R-:W-:Y:S05]  /*a590*/  BSYNC B1 ;  /* 0x0000000000017941 */ /* 0x000fea0003800000 */
.L_x_263:
        /* <DEDUP_REMOVED lines=10> */
.L_x_266:
[----:B------:R-:W-:Y:S05]  /*a640*/  BSYNC B1 ;  /* 0x0000000000017941 */ /* 0x000fea0003800000 */
.L_x_265:
        /* <DEDUP_REMOVED lines=10> */
.L_x_268:
[----:B------:R-:W-:Y:S05]  /*a6f0*/  BSYNC B1 ;  /* 0x0000000000017941 */ /* 0x000fea0003800000 */
.L_x_267:
        /* <DEDUP_REMOVED lines=10> */
.L_x_270:
[----:B------:R-:W-:Y:S05]  /*a7a0*/  BSYNC B1 ;  /* 0x0000000000017941 */ /* 0x000fea0003800000 */
.L_x_269:
        /* <DEDUP_REMOVED lines=10> */
.L_x_272:
[----:B------:R-:W-:Y:S05]  /*a850*/  BSYNC B1 ;  /* 0x0000000000017941 */ /* 0x000fea0003800000 */
.L_x_271:
        /* <DEDUP_REMOVED lines=10> */
.L_x_274:
[----:B------:R-:W-:Y:S05]  /*a900*/  BSYNC B1 ;  /* 0x0000000000017941 */ /* 0x000fea0003800000 */
.L_x_273:
        /* <DEDUP_REMOVED lines=10> */
.L_x_276:
[----:B------:R-:W-:Y:S05]  /*a9b0*/  BSYNC B1 ;  /* 0x0000000000017941 */ /* 0x000fea0003800000 */
.L_x_275:
        /* <DEDUP_REMOVED lines=10> */
.L_x_278:
[----:B------:R-:W-:Y:S05]  /*aa60*/  BSYNC B1 ;  /* 0x0000000000017941 */ /* 0x000fea0003800000 */
.L_x_277:
        /* <DEDUP_REMOVED lines=10> */
.L_x_280:
[----:B------:R-:W-:Y:S05]  /*ab10*/  BSYNC B1 ;  /* 0x0000000000017941 */ /* 0x000fea0003800000 */
.L_x_279:
        /* <DEDUP_REMOVED lines=10> */
.L_x_282:
[----:B------:R-:W-:Y:S05]  /*abc0*/  BSYNC B1 ;  /* 0x0000000000017941 */ /* 0x000fea0003800000 */
.L_x_281:
[----:B0-234-:R-:W2:Y:S01]  /*abd0*/  LDL.LU R10, [R1+0x1f4] ;  /* 0x0001f400010a7983 */ /* 0x01dea20000300800 */
[----:B-----5:R-:W-:Y:S01]  /*abe0*/  HADD2.F32 R11, -RZ, R3.H0_H0 ;  /* 0x20000003ff0b7230 */ /* 0x020fe20000004100 */
        /* <DEDUP_REMOVED lines=8> */
.L_x_284:
[----:B------:R-:W-:Y:S05]  /*ac70*/  BSYNC B1 ;  /* 0x0000000000017941 */ /* 0x000fea0003800000 */
.L_x_283:
[----:B------:R-:W3:Y:S01]  /*ac80*/  LDL.LU R10, [R1+0x1f8] ;  /* 0x0001f800010a7983 */ /* 0x000ee20000300800 */
[----:B0----5:R-:W-:Y:S01]  /*ac90*/  HADD2.F32 R11, -RZ, R3.H0_H0 ;  /* 0x20000003ff0b7230 */ /* 0x021fe20000004100 */
[----:B------:R-:W-:Y:S01]  /*aca0*/  ISETP.GT.AND P1, PT, R0, 0xf9, P0 ;  /* 0x000000f90000780c */ /* 0x000fe20000724270 */
[----:B------:R-:W-:Y:S01]  /*acb0*/  BSSY B1, `(.L_x_285) ;  /* 0x0000009000017945 */ /* 0x000fe20003800000 */
[----:B------:R-:W-:Y:S02]  /*acc0*/  IADD3 R167, P0, R18, 0x80, RZ ;  /* 0x0000008012a77810 */ /* 0x000fe40007f1e0ff */
[----:B------:R-:W-:-:S03]  /*acd0*/  FMUL R11, R11, R16 ;  /* 0x000000100b0b7220 */ /* 0x000fc60000400000 */
[----:B------:R-:W-:Y:S02]  /*ace0*/  IMAD.X R19, RZ, RZ, R19, P0 ;  /* 0x000000ffff137224 */ /* 0x000fe400000e0613 */
[----:B---3--:R-:W-:-:S05]  /*acf0*/  FFMA R11, R10, R2, R11 ;  /* 0x000000020a0b7223 */ /* 0x008fca000000000b */
[----:B------:R-:W-:-:S05]  /*ad00*/  F2FP.F16.F32.PACK_AB R11, RZ, R11 ;  /* 0x0000000bff0b723e */ /* 0x000fca00000000ff */
[----:B------:R0:W-:Y:S01]  /*ad10*/  @P2 STG.E.U16 desc[UR36][R6.64+0x1f0], R11 ;  /* 0x0001f00b06002986 */ /* 0x0001e2000c101524 */
[----:B------:R-:W-:Y:S05]  /*ad20*/  @!P1 BRA `(.L_x_286) ;  /* 0x0000000000049947 */ /* 0x000fea0003800000 */
[----:B------:R3:W5:Y:S02]  /*ad30*/  LDG.E.LTC128B.U16 R3, desc[UR36][R8.64+0x1f2] ;  /* 0x0001f22408037981 */ /* 0x000764000c1e1520 */
.L_x_286:
[----:B------:R-:W-:Y:S05]  /*ad40*/  BSYNC B1 ;  /* 0x0000000000017941 */ /* 0x000fea0003800000 */
.L_x_285:
[----:B------:R-:W4:Y:S01]  /*ad50*/  LDL.LU R10, [R1+0x1fc] ;  /* 0x0001fc00010a7983 */ /* 0x000f220000300800 */
[----:B--23-5:R-:W-:Y:S01]  /*ad60*/  HADD2.F32 R9, -RZ, R3.H0_H0 ;  /* 0x20000003ff097230 */ /* 0x02cfe20000004100 */
[----:B------:R-:W-:Y:S01]  /*ad70*/  ISETP.GT.AND P0, PT, R155, 0x80, PT ;  /* 0x000000809b00780c */ /* 0x000fe20003f04270 */
[----:B------:R-:W-:Y:S01]  /*ad80*/  IMAD R8, R19, R14, RZ ;  /* 0x0000000e13087224 */ /* 0x000fe200078e02ff */
[----:B-1----:R-:W-:Y:S02]  /*ad90*/  PRMT R153, R3, 0x7610, R153 ;  /* 0x0000761003997816 */ /* 0x002fe40000000099 */
[----:B0-----:R-:W-:Y:S01]  /*ada0*/  FMUL R11, R9, R16 ;  /* 0x00000010090b7220 */ /* 0x001fe20000400000 */
[C---:B------:R-:W-:Y:S01]  /*adb0*/  IMAD R165, R167.reuse, R15, R8 ;  /* 0x0000000fa7a57224 */ /* 0x040fe200078e0208 */
[----:B------:R-:W-:Y:S01]  /*adc0*/  ISETP.GT.AND P3, PT, R0, RZ, P0 ;  /* 0x000000ff0000720c */ /* 0x000fe20000764270 */
[----:B------:R-:W-:-:S04]  /*add0*/  IMAD.WIDE.U32 R8, R167, R14, R22 ;  /* 0x0000000ea7087225 */ /* 0x000fc800078e0016 */
[----:B------:R-:W-:Y:S02]  /*ade0*/  IMAD.IADD R9, R9, 0x1, R165 ;  /* 0x0000000109097824 */ /* 0x000fe400078e02a5 */
[----:B----4-:R-:W-:Y:S01]  /*adf0*/  FFMA R11, R10, R2, R11 ;  /* 0x000000020a0b7223 */ /* 0x010fe2000000000b */
[----:B------:R-:W-:-:S04]  /*ae00*/  LEA R10, P2, R8, R12, 0x1 ;  /* 0x0000000c080a7211 */ /* 0x000fc800078408ff */
[----:B------:R-:W-:Y:S02]  /*ae10*/  F2FP.F16.F32.PACK_AB R15, RZ, R11 ;  /* 0x0000000bff0f723e */ /* 0x000fe400000000ff */
[--C-:B------:R-:W-:Y:S02]  /*ae20*/  LEA.HI.X R11, R8, R13, R9.reuse, 0x1, P2 ;  /* 0x0000000d080b7211 */ /* 0x100fe400010f0c09 */
[----:B------:R-:W-:-:S05]  /*ae30*/  PRMT R9, R15, 0x7610, R9 ;  /* 0x000076100f097816 */ /* 0x000fca0000000009 */
[----:B------:R0:W-:Y:S04]  /*ae40*/  @P1 STG.E.U16 desc[UR36][R6.64+0x1f2], R9 ;  /* 0x0001f20906001986 */ /* 0x0001e8000c101524 */
[----:B------:R1:W2:Y:S01]  /*ae50*/  @P3 LDG.E.LTC128B.U16 R153, desc[UR36][R10.64] ;  /* 0x000000240a993981 */ /* 0x0002a2000c1e1520 */
[----:B------:R-:W-:Y:S01]  /*ae60*/  IMAD.U32 R18, RZ, RZ, UR4 ;  /* 0x00000004ff127e24 */ /* 0x000fe2000f8e00ff */
[----:B------:R-:W-:Y:S01]  /*ae70*/  ISETP.GT.AND P2, PT, R0, 0x1, P0 ;  /* 0x000000010000780c */ /* 0x000fe20000744270 */
[----:B------:R-:W-:Y:S01]  /*ae80*/  IMAD.U32 R164, RZ, RZ, UR4 ;  /* 0x00000004ffa47e24 */ /* 0x000fe2000f8e00ff */
[----:B------:R-:W-:Y:S01]  /*ae90*/  BSSY B1, `(.L_x_287) ;  /* 0x0000013000017945 */ /* 0x000fe20003800000 */
[----:B------:R-:W-:Y:S02]  /*aea0*/  IMAD.U32 R169, RZ, RZ, UR5 ;  /* 0x00000005ffa97e24 */ /* 0x000fe4000f8e00ff */
[----:B0-----:R-:W-:-:S03]  /*aeb0*/  IMAD.WIDE.U32 R8, R167, R14, R20 ;  /* 0x0000000ea7087225 */ /* 0x001fc600078e0014 */
[----:B-1----:R-:W-:Y:S02]  /*aec0*/  SHF.L.U64.HI R11, R164, 0x8, R169 ;  /* 0x00000008a40b7819 */ /* 0x002fe400000102a9 */
[----:B------:R-:W-:Y:S01]  /*aed0*/  IADD3 R9, R165, R9, RZ ;  /* 0x00000009a5097210 */ /* 0x000fe20007ffe0ff */
[----:B--2---:R-:W-:-:S05]  /*aee0*/  HADD2.F32 R3, -RZ, R153.H0_H0 ;  /* 0x20000099ff037230 */ /* 0x004fca0000004100 */
[----:B------:R-:W-:Y:S01]  /*aef0*/  FMUL R15, R3, R16 ;  /* 0x00000010030f7220 */ /* 0x000fe20000400000 */
[----:B------:R-:W-:Y:S02]  /*af00*/  IMAD.SHL.U32 R3, R18, 0x100, RZ ;  /* 0x0000010012037824 */ /* 0x000fe400078e00ff */
[----:B------:R-:W-:-:S04]  /*af10*/  IMAD.WIDE.U32 R18, R152, UR42, R8 ;  /* 0x0000002a98127c25 */ /* 0x000fc8000f8e0008 */
[----:B------:R-:W-:Y:S01]  /*af20*/  FFMA R15, R24, R2, R15 ;  /* 0x00000002180f7223 */ /* 0x000fe2000000000f */
[----:B------:R-:W-:Y:S02]  /*af30*/  IADD3 R8, P1, R3, R4, RZ ;  /* 0x0000000403087210 */ /* 0x000fe40007f3e0ff */
[----:B------:R-:W-:Y:S02]  /*af40*/  IADD3 R7, R160, R19, RZ ;  /* 0x00000013a0077210 */ /* 0x000fe40007ffe0ff */
[----:B------:R-:W-:Y:S01]  /*af50*/  F2FP.F16.F32.PACK_AB R15, RZ, R15 ;  /* 0x0000000fff0f723e */ /* 0x000fe200000000ff */
[----:B------:R-:W-:Y:S01]  /*af60*/  IMAD.X R9, R11, 0x1, R5, P1 ;  /* 0x000000010b097824 */ /* 0x000fe200008e0605 */
[----:B------:R-:W-:-:S04]  /*af70*/  LEA R6, P4, R18, R12, 0x1 ;  /* 0x0000000c12067211 */ /* 0x000fc800078808ff */
[----:B------:R0:W-:Y:S01]  /*af80*/  @P3 STG.E.U16 desc[UR36][R8.64], R15 ;  /* 0x0000000f08003986 */ /* 0x0001e2000c101524 */
[----:B------:R-:W-:Y:S01]  /*af90*/  LEA.HI.X R7, R18, R13, R7, 0x1, P4 ;  /* 0x0000000d12077211 */ /* 0x000fe200020f0c07 */
[----:B------:R-:W-:Y:S07]  /*afa0*/  @!P2 BRA `(.L_x_288) ;  /* 0x000000000004a947 */ /* 0x000fee0003800000 */
[----:B------:R1:W5:Y:S02]  /*afb0*/  LDG.E.LTC128B.U16 R153, desc[UR36][R6.64+0x2] ;  /* 0x0000022406997981 */ /* 0x000364000c1e1520 */
.L_x_288:
[----:B------:R-:W-:Y:S05]  /*afc0*/  BSYNC B1 ;  /* 0x0000000000017941 */ /* 0x000fea0003800000 */
.L_x_287:
[----:B0----5:R-:W-:Y:S01]  /*afd0*/  HADD2.F32 R15, -RZ, R153.H0_H0 ;  /* 0x20000099ff0f7230 */ /* 0x021fe20000004100 */
[----:B------:R-:W-:Y:S01]  /*afe0*/  ISETP.GT.AND P1, PT, R155, 0x88, PT ;  /* 0x000000889b00780c */ /* 0x000fe20003f24270 */
[----:B------:R-:W-:Y:S03]  /*aff0*/  BSSY B1, `(.L_x_289) ;  /* 0x0000011000017945 */ /* 0x000fe60003800000 */
[----:B------:R-:W-:Y:S01]  /*b000*/  FMUL R10, R15, R16 ;  /* 0x000000100f0a7220 */ /* 0x000fe20000400000 */
[----:B------:R-:W-:Y:S01]  /*b010*/  IMAD.WIDE.U32 R14, R167, R14, R158 ;  /* 0x0000000ea70e7225 */ /* 0x000fe200078e009e */
[----:B------:R-:W-:-:S03]  /*b020*/  ISETP.GT.AND P3, PT, R0, RZ, P1 ;  /* 0x000000ff0000720c */ /* 0x000fc60000f64270 */
[----:B------:R-:W-:Y:S01]  /*b030*/  FFMA R10, R25, R2, R10 ;  /* 0x00000002190a7223 */ /* 0x000fe2000000000a */
[----:B------:R-:W-:Y:S01]  /*b040*/  IMAD.IADD R165, R165, 0x1, R15 ;  /* 0x00000001a5a57824 */ /* 0x000fe200078e020f */
[-C--:B------:R-:W-:Y:S02]  /*b050*/  IADD3 R156, P5, R156, R14.reuse, RZ ;  /* 0x0000000e9c9c7210 */ /* 0x080fe40007fbe0ff */
[----:B------:R-:W-:Y:S02]  /*b060*/  IADD3 R18, P4, R20, R14, RZ ;  /* 0x0000000e14127210 */ /* 0x000fe40007f9e0ff */
[----:B------:R-:W-:Y:S01]  /*b070*/  F2FP.F16.F32.PACK_AB R10, RZ, R10 ;  /* 0x0000000aff0a723e */ /* 0x000fe200000000ff */
[--C-:B------:R-:W-:Y:S01]  /*b080*/  IMAD.X R22, R165, 0x1, R23.reuse, P5 ;  /* 0x00000001a5167824 */ /* 0x100fe200028e0617 */
[----:B------:R-:W-:Y:S02]  /*b090*/  LEA R14, P5, R156, R12, 0x1 ;  /* 0x0000000c9c0e7211 */ /* 0x000fe400078a08ff */
[----:B------:R-:W-:-:S02]  /*b0a0*/  PRMT R23, R10, 0x7610, R23 ;  /* 0x000076100a177816 */ /* 0x000fc40000000017 */
[----:B------:R-:W-:Y:S02]  /*b0b0*/  LEA.HI.X R15, R156, R13, R22, 0x1, P5 ;  /* 0x0000000d9c0f7211 */ /* 0x000fe400028f0c16 */
[----:B------:R-:W-:Y:S01]  /*b0c0*/  PRMT R10, R153, 0x7610, R10 ;  /* 0x00007610990a7816 */ /* 0x000fe2000000000a */
[----:B------:R0:W-:Y:S01]  /*b0d0*/  @P2 STG.E.U16 desc[UR36][R8.64+0x2], R23 ;  /* 0x0000021708002986 */ /* 0x0001e2000c101524 */
[----:B------:R-:W-:Y:S05]  /*b0e0*/  @!P3 BRA `(.L_x_290) ;  /* 0x000000000004b947 */ /* 0x000fea0003800000 */
[----:B------:R2:W5:Y:S02]  /*b0f0*/  LDG.E.LTC128B.U16 R10, desc[UR36][R14.64] ;  /* 0x000000240e0a7981 */ /* 0x000564000c1e1520 */
.L_x_290:
[----:B------:R-:W-:Y:S05]  /*b100*/  BSYNC B1 ;  /* 0x0000000000017941 */ /* 0x000fea0003800000 */
.L_x_289:
[----:B--2--5:R-:W-:Y:S01]  /*b110*/  HADD2.F32 R15, -RZ, R10.H0_H0 ;  /* 0x2000000aff0f7230 */ /* 0x024fe20000004100 */
[----:B------:R-:W-:Y:S01]  /*b120*/  ISETP.GT.AND P2, PT, R0, 0x1, P1 ;  /* 0x000000010000780c */ /* 0x000fe20000f44270 */
[----:B------:R-:W-:Y:S01]  /*b130*/  IMAD.X R19, R21, 0x1, R165, P4 ;  /* 0x0000000115137824 */ /* 0x000fe200020e06a5 */
[----:B------:R-:W-:Y:S01]  /*b140*/  IADD3 R14, P4, R8, R162, RZ ;  /* 0x000000a2080e7210 */ /* 0x000fe20007f9e0ff */
[----:B------:R-:W-:Y:S01]  /*b150*/  BSSY B1, `(.L_x_291) ;  /* 0x000000c000017945 */ /* 0x000fe20003800000 */
[----:B------:R-:W-:Y:S01]  /*b160*/  FMUL R15, R15, R16 ;  /* 0x000000100f0f7220 */ /* 0x000fe20000400000 */
[----:B------:R-:W-:-:S04]  /*b170*/  IMAD.WIDE.U32 R152, R152, UR42, R18 ;  /* 0x0000002a98987c25 */ /* 0x000fc8000f8e0012 */
[----:B------:R-:W-:Y:S01]  /*b180*/  FFMA R15, R26, R2, R15 ;  /* 0x000000021a0f7223 */ /* 0x000fe2000000000f */
[----:B------:R-:W-:Y:S02]  /*b190*/  IADD3 R160, R160, R153, RZ ;  /* 0x00000099a0a07210 */ /* 0x000fe40007ffe0ff */
[C---:B------:R-:W-:Y:S02]  /*b1a0*/  LEA R12, P5, R152.reuse, R12, 0x1 ;  /* 0x0000000c980c7211 */ /* 0x040fe400078a08ff */
[----:B------:R-:W-:Y:S01]  /*b1b0*/  F2FP.F16.F32.PACK_AB R18, RZ, R15 ;  /* 0x0000000fff12723e */ /* 0x000fe200000000ff */
[----:B------:R-:W-:Y:S01]  /*b1c0*/  IMAD.X R15, R9, 0x1, R161, P4 ;  /* 0x00000001090f7824 */ /* 0x000fe200020e06a1 */
[----:B------:R-:W-:-:S04]  /*b1d0*/  LEA.HI.X R13, R152, R13, R160, 0x1, P5 ;  /* 0x0000000d980d7211 */ /* 0x000fc800028f0ca0 */
[----:B------:R2:W-:Y:S01]  /*b1e0*/  @P3 STG.E.U16 desc[UR36][R14.64], R18 ;  /* 0x000000120e003986 */ /* 0x0005e2000c101524 */
[----:B------:R-:W-:Y:S05]  /*b1f0*/  @!P2 BRA `(.L_x_292) ;  /* 0x000000000004a947 */ /* 0x000fea0003800000 */
[----:B------:R3:W5:Y:S02]  /*b200*/  LDG.E.LTC128B.U16 R10, desc[UR36][R12.64+0x2] ;  /* 0x000002240c0a7981 */ /* 0x000764000c1e1520 */
.L_x_292:
[----:B------:R-:W-:Y:S05]  /*b210*/  BSYNC B1 ;  /* 0x0000000000017941 */ /* 0x000fea0003800000 */
.L_x_291:
[----:B-----5:R-:W-:Y:S01]  /*b220*/  HADD2.F32 R19, -RZ, R10.H0_H0 ;  /* 0x2000000aff137230 */ /* 0x020fe20000004100 */
[----:B------:R-:W-:Y:S01]  /*b230*/  ISETP.GT.AND P3, PT, R0, 0x8, P0 ;  /* 0x000000080000780c */ /* 0x000fe20000764270 */
[----:B------:R-:W-:Y:S03]  /*b240*/  BSSY B1, `(.L_x_293) ;  /* 0x0000007000017945 */ /* 0x000fe60003800000 */
[----:B--2---:R-:W-:-:S04]  /*b250*/  FMUL R18, R19, R16 ;  /* 0x0000001013127220 */ /* 0x004fc80000400000 */
[----:B------:R-:W-:-:S05]  /*b260*/  FFMA R18, R27, R2, R18 ;  /* 0x000000021b127223 */ /* 0x000fca0000000012 */
[----:B------:R-:W-:-:S05]  /*b270*/  F2FP.F16.F32.PACK_AB R18, RZ, R18 ;  /* 0x00000012ff12723e */ /* 0x000fca00000000ff */
[----:B------:R2:W-:Y:S01]  /*b280*/  @P2 STG.E.U16 desc[UR36][R14.64+0x2], R18 ;  /* 0x000002120e002986 */ /* 0x0005e2000c101524 */
[----:B------:R-:W-:Y:S05]  /*b290*/  @!P3 BRA `(.L_x_294) ;  /* 0x000000000004b947 */ /* 0x000fea0003800000 */
[----:B------:R4:W5:Y:S02]  /*b2a0*/  LDG.E.LTC128B.U16 R10, desc[UR36][R6.64+0x10] ;  /* 0x00001024060a7981 */ /* 0x000964000c1e1520 */
.L_x_294:
[----:B------:R-:W-:Y:S05]  /*b2b0*/  BSYNC B1 ;  /* 0x0000000000017941 */ /* 0x000fea0003800000 */
.L_x_293:
[----:B--2--5:R-:W-:Y:S01]  /*b2c0*/  HADD2.F32 R15, -RZ, R10.H0_H0 ;  /* 0x2000000aff0f7230 */ /* 0x024fe20000004100 */
[----:B------:R-:W-:Y:S01]  /*b2d0*/  ISETP.GT.AND P2, PT, R0, 0x9, P0 ;  /* 0x000000090000780c */ /* 0x000fe20000744270 */
[----:B------:R-:W-:Y:S03]  /*b2e0*/  BSSY B1, `(.L_x_295) ;  /* 0x0000007000017945 */ /* 0x000fe60003800000 */
[----:B------:R-:W-:-:S04]  /*b2f0*/  FMUL R15, R15, R16 ;  /* 0x000000100f0f7220 */ /* 0x000fc80000400000 */
[----:B------:R-:W-:-:S05]  /*b300*/  FFMA R15, R28, R2, R15 ;  /* 0x000000021c0f7223 */ /* 0x000fca000000000f */
[----:B------:R-:W-:-:S05]  /*b310*/  F2FP.F16.F32.PACK_AB R15, RZ, R15 ;  /* 0x0000000fff0f723e */ /* 0x000fca00000000ff */
[----:B------:R2:W-:Y:S01]  /*b320*/  @P3 STG.E.U16 desc[UR36][R8.64+0x10], R15 ;  /* 0x0000100f08003986 */ /* 0x0005e2000c101524 */
[----:B------:R-:W-:Y:S05]  /*b330*/  @!P2 BRA `(.L_x_296) ;  /* 0x000000000004a947 */ /* 0x000fea0003800000 */
[----:B------:R0:W5:Y:S02]  /*b340*/  LDG.E.LTC128B.U16 R10, desc[UR36][R6.64+0x12] ;  /* 0x00001224060a7981 */ /* 0x000164000c1e1520 */
.L_x_296:
[----:B------:R-:W-:Y:S05]  /*b350*/  BSYNC B1 ;  /* 0x0000000000017941 */ /* 0x000fea0003800000 */
.L_x_295:
        /* <DEDUP_REMOVED lines=9> */
.L_x_298:
[----:B------:R-:W-:Y:S05]  /*b3f0*/  BSYNC B1 ;  /* 0x0000000000017941 */ /* 0x000fea0003800000 */
.L_x_297:
[----:B-----5:R-:W-:Y:S01]  /*b400*/  HADD2.F32 R15, -RZ, R10.H0_H0 ;  /* 0x2000000aff0f7230 */ /* 0x020fe20000004100 */
[----:B--2---:R-:W-:Y:S01]  /*b410*/  IADD3 R14, P3, R162, R8, RZ ;  /* 0x00000008a20e7210 */ /* 0x004fe20007f7e0ff */
[----:B------:R-:W-:Y:S01]  /*b420*/  BSSY B1, `(.L_x_299) ;  /* 0x0000009000017945 */ /* 0x000fe20003800000 */
[----:B------:R-:W-:Y:S02]  /*b430*/  ISETP.GT.AND P2, PT, R0, 0x9, P1 ;  /* 0x000000090000780c */ /* 0x000fe40000f44270 */
[----:B------:R-:W-:-:S04]  /*b440*/  FMUL R15, R15, R16 ;  /* 0x000000100f0f7220 */ /* 0x000fc80000400000 */
[----:B------:R-:W-:-:S05]  /*b450*/  FFMA R15, R30, R2, R15 ;  /* 0x000000021e0f7223 */ /* 0x000fca000000000f */
[----:B------:R-:W-:Y:S01]  /*b460*/  F2FP.F16.F32.PACK_AB R18, RZ, R15 ;  /* 0x0000000fff12723e */ /* 0x000fe200000000ff */
[----:B------:R-:W-:-:S05]  /*b470*/  IMAD.X R15, R161, 0x1, R9, P3 ;  /* 0x00000001a10f7824 */ /* 0x000fca00018e0609 */
[----:B------:R2:W-:Y:S01]  /*b480*/  @P4 STG.E.U16 desc[UR36][R14.64+0x10], R18 ;  /* 0x000010120e004986 */ /* 0x0005e2000c101524 */
[----:B------:R-:W-:Y:S05]  /*b490*/  @!P2 BRA `(.L_x_300) ;  /* 0x000000000004a947 */ /* 0x000fea0003800000 */
[----:B------:R0:W5:Y:S02]  /*b4a0*/  LDG.E.LTC128B.U16 R10, desc[UR36][R12.64+0x12] ;  /* 0x000012240c0a7981 */ /* 0x000164000c1e1520 */
.L_x_300:
[----:B------:R-:W-:Y:S05]  /*b4b0*/  BSYNC B1 ;  /* 0x0000000000017941 */ /* 0x000fea0003800000 */
.L_x_299:
[----:B--2--5:R-:W-:Y:S01]  /*b4c0*/  HADD2.F32 R15, -RZ, R10.H0_H0 ;  /* 0x2000000aff0f7230 */ /* 0x024fe20000004100 */
[----:B------:R-:W-:Y:S01]  /*b4d0*/  IADD3 R4, P4, P5, R162, R4, R3 ;  /* 0x00000004a2047210 */ /* 0x000fe20007d9e003 */
[----:B------:R-:W-:Y:S01]  /*b4e0*/  BSSY B1, `(.L_x_301) ;  /* 0x0000009000017945 */ /* 0x000fe20003800000 */
[----:B------:R-:W-:Y:S02]  /*b4f0*/  ISETP.GT.AND P3, PT, R0, 0x10, P0 ;  /* 0x000000100000780c */ /* 0x000fe40000764270 */
[----:B------:R-:W-:Y:S01]  /*b500*/  FMUL R14, R15, R16 ;  /* 0x000000100f0e7220 */ /* 0x000fe20000400000 */
[----:B------:R-:W-:-:S03]  /*b510*/  IADD3.X R5, R161, R5, R11, P4, P5 ;  /* 0x00000005a1057210 */ /* 0x000fc600027ea40b */
[----:B------:R-:W-:-:S05]  /*b520*/  FFMA R14, R31, R2, R14 ;  /* 0x000000021f0e7223 */ /* 0x000fca000000000e */
[----:B------:R-:W-:-:S05]  /*b530*/  F2FP.F16.F32.PACK_AB R14, RZ, R14 ;  /* 0x0000000eff0e723e */ /* 0x000fca00000000ff */
[----:B------:R2:W-:Y:S01]  /*b540*/  @P2 STG.E.U16 desc[UR36][R4.64+0x12], R14 ;  /* 0x0000120e04002986 */ /* 0x0005e2000c101524 */
[----:B------:R-:W-:Y:S05]  /*b550*/  @!P3 BRA `(.L_x_302) ;  /* 0x000000000004b947 */ /* 0x000fea0003800000 */
[----:B------:R0:W5:Y:S02]  /*b560*/  LDG.E.LTC128B.U16 R10, desc[UR36][R6.64+0x20] ;  /* 0x00002024060a7981 */ /* 0x000164000c1e1520 */
.L_x_302:
[----:B------:R-:W-:Y:S05]  /*b570*/  BSYNC B1 ;  /* 0x0000000000017941 */ /* 0x000fea0003800000 */
.L_x_301:
[----:B-----5:R-:W-:Y:S01]  /*b580*/  HADD2.F32 R3, -RZ, R10.H0_H0 ;  /* 0x2000000aff037230 */ /* 0x020fe20000004100 */
        /* <DEDUP_REMOVED lines=8> */
.L_x_304:
[----:B------:R-:W-:Y:S05]  /*b610*/  BSYNC B1 ;  /* 0x0000000000017941 */ /* 0x000fea0003800000 */
.L_x_303:
[----:B0----5:R-:W-:Y:S01]  /*b620*/  HADD2.F32 R3, -RZ, R10.H0_H0 ;  /* 0x2000000aff037230 */ /* 0x021fe20000004100 */
        /* <DEDUP_REMOVED lines=8> */
.L_x_306:
[----:B------:R-:W-:Y:S05]  /*b6b0*/  BSYNC B1 ;  /* 0x0000000000017941 */ /* 0x000fea0003800000 */
.L_x_305:
        /* <DEDUP_REMOVED lines=9> */
.L_x_308:
[----:B------:R-:W-:Y:S05]  /*b750*/  BSYNC B1 ;  /* 0x0000000000017941 */ /* 0x000fea0003800000 */
.L_x_307:
[----:B0----5:R-:W-:Y:S01]  /*b760*/  HADD2.F32 R3, -RZ, R10.H0_H0 ;  /* 0x2000000aff037230 */ /* 0x021fe20000004100 */
        /* <DEDUP_REMOVED lines=8> */
.L_x_310:
[----:B------:R-:W-:Y:S05]  /*b7f0*/  BSYNC B1 ;  /* 0x0000000000017941 */ /* 0x000fea0003800000 */
.L_x_309:
        /* <DEDUP_REMOVED lines=9> */
.L_x_312:
[----:B------:R-:W-:Y:S05]  /*b890*/  BSYNC B1 ;  /* 0x0000000000017941 */ /* 0x000fea0003800000 */
.L_x_311:
        /* <DEDUP_REMOVED lines=9> */
.L_x_314:
[----:B------:R-:W-:Y:S05]  /*b930*/  BSYNC B1 ;  /* 0x0000000000017941 */ /* 0x000fea0003800000 */
.L_x_313:
        /* <DEDUP_REMOVED lines=9> */
.L_x_316:
[----:B------:R-:W-:Y:S05]  /*b9d0*/  BSYNC B1 ;  /* 0x0000000000017941 */ /* 0x000fea0003800000 */
.L_x_315:
        /* <DEDUP_REMOVED lines=9> */
.L_x_318:
[----:B------:R-:W-:Y:S05]  /*ba70*/  BSYNC B1 ;  /* 0x0000000000017941 */ /* 0x000fea0003800000 */
.L_x_317:
        /* <DEDUP_REMOVED lines=9> */
.L_x_320:
[----:B------:R-:W-:Y:S05]  /*bb10*/  BSYNC B1 ;  /* 0x0000000000017941 */ /* 0x000fea0003800000 */
.L_x_319:
        /* <DEDUP_REMOVED lines=9> */
.L_x_322:
[----:B------:R-:W-:Y:S05]  /*bbb0*/  BSYNC B1 ;  /* 0x0000000000017941 */ /* 0x000fea0003800000 */
.L_x_321:
        /* <DEDUP_REMOVED lines=9> */
.L_x_324:
[----:B------:R-:W-:Y:S05]  /*bc50*/  BSYNC B1 ;  /* 0x0000000000017941 */ /* 0x000fea0003800000 */
.L_x_323:
        /* <DEDUP_REMOVED lines=9> */
.L_x_326:
[----:B------:R-:W-:Y:S05]  /*bcf0*/  BSYNC B1 ;  /* 0x0000000000017941 */ /* 0x000fea0003800000 */
.L_x_325:
        /* <DEDUP_REMOVED lines=9> */
.L_x_328:
[----:B------:R-:W-:Y:S05]  /*bd90*/  BSYNC B1 ;  /* 0x0000000000017941 */ /* 0x000fea0003800000 */
.L_x_327:
        /* <DEDUP_REMOVED lines=9> */
.L_x_330:
[----:B------:R-:W-:Y:S05]  /*be30*/  BSYNC B1 ;  /* 0x0000000000017941 */ /* 0x000fea0003800000 */
.L_x_329:
        /* <DEDUP_REMOVED lines=9> */
.L_x_332:
[----:B------:R-:W-:Y:S05]  /*bed0*/  BSYNC B1 ;  /* 0x0000000000017941 */ /* 0x000fea0003800000 */
.L_x_331:
        /* <DEDUP_REMOVED lines=9> */
.L_x_334:
[----:B------:R-:W-:Y:S05]  /*bf70*/  BSYNC B1 ;  /* 0x0000000000017941 */ /* 0x000fea0003800000 */
.L_x_333:
        /* <DEDUP_REMOVED lines=9> */
.L_x_336:
[----:B------:R-:W-:Y:S05]  /*c010*/  BSYNC B1 ;  /* 0x0000000000017941 */ /* 0x000fea0003800000 */
.L_x_335:
        /* <DEDUP_REMOVED lines=9> */
.L_x_338:
[----:B------:R-:W-:Y:S05]  /*c0b0*/  BSYNC B1 ;  /* 0x0000000000017941 */ /* 0x000fea0003800000 */
.L_x_337:
        /* <DEDUP_REMOVED lines=9> */
.L_x_340:
[----:B------:R-:W-:Y:S05]  /*c150*/  BSYNC B1 ;  /* 0x0000000000017941 */ /* 0x000fea0003800000 */
.L_x_339:
        /* <DEDUP_REMOVED lines=9> */
.L_x_342:
[----:B------:R-:W-:Y:S05]  /*c1f0*/  BSYNC B1 ;  /* 0x0000000000017941 */ /* 0x000fea0003800000 */
.L_x_341:
        /* <DEDUP_REMOVED lines=9> */
.L_x_344:
[----:B------:R-:W-:Y:S05]  /*c290*/  BSYNC B1 ;  /* 0x0000000000017941 */ /* 0x000fea0003800000 */
.L_x_343:
        /* <DEDUP_REMOVED lines=9> */
.L_x_346:
[----:B------:R-:W-:Y:S05]  /*c330*/  BSYNC B1 ;  /* 0x0000000000017941 */ /* 0x000fea0003800000 */
.L_x_345:
        /* <DEDUP_REMOVED lines=9> */
.L_x_348:
[----:B------:R-:W-:Y:S05]  /*c3d0*/  BSYNC B1 ;  /* 0x0000000000017941 */ /* 0x000fea0003800000 */
.L_x_347:
        /* <DEDUP_REMOVED lines=9> */
.L_x_350:
[----:B------:R-:W-:Y:S05]  /*c470*/  BSYNC B1 ;  /* 0x0000000000017941 */ /* 0x000fea0003800000 */
.L_x_349:
        /* <DEDUP_REMOVED lines=9> */
.L_x_352:
[----:B------:R-:W-:Y:S05]  /*c510*/  BSYNC B1 ;  /* 0x0000000000017941 */ /* 0x000fea0003800000 */
.L_x_351:
        /* <DEDUP_REMOVED lines=9> */
.L_x_354:
[----:B------:R-:W-:Y:S05]  /*c5b0*/  BSYNC B1 ;  /* 0x0000000000017941 */ /* 0x000fea0003800000 */
.L_x_353:
        /* <DEDUP_REMOVED lines=9> */
.L_x_356:
[----:B------:R-:W-:Y:S05]  /*c650*/  BSYNC B1 ;  /* 0x0000000000017941 */ /* 0x000fea0003800000 */
.L_x_355:
        /* <DEDUP_REMOVED lines=9> */
.L_x_358:
[----:B------:R-:W-:Y:S05]  /*c6f0*/  BSYNC B1 ;  /* 0x0000000000017941 */ /* 0x000fea0003800000 */
.L_x_357:
        /* <DEDUP_REMOVED lines=9> */
.L_x_360:
[----:B------:R-:W-:Y:S05]  /*c790*/  BSYNC B1 ;  /* 0x0000000000017941 */ /* 0x000fea0003800000 */
.L_x_359:
        /* <DEDUP_REMOVED lines=9> */
.L_x_362:
[----:B------:R-:W-:Y:S05]  /*c830*/  BSYNC B1 ;  /* 0x0000000000017941 */ /* 0x000fea0003800000 */
.L_x_361:
        /* <DEDUP_REMOVED lines=9> */
.L_x_364:
[----:B------:R-:W-:Y:S05]  /*c8d0*/  BSYNC B1 ;  /* 0x0000000000017941 */ /* 0x000fea0003800000 */
.L_x_363:
        /* <DEDUP_REMOVED lines=9> */
.L_x_366:
[----:B------:R-:W-:Y:S05]  /*c970*/  BSYNC B1 ;  /* 0x0000000000017941 */ /* 0x000fea0003800000 */
.L_x_365:
        /* <DEDUP_REMOVED lines=9> */
.L_x_368:
[----:B------:R-:W-:Y:S05]  /*ca10*/  BSYNC B1 ;  /* 0x0000000000017941 */ /* 0x000fea0003800000 */
.L_x_367:
        /* <DEDUP_REMOVED lines=9> */
.L_x_370:
[----:B------:R-:W-:Y:S05]  /*cab0*/  BSYNC B1 ;  /* 0x0000000000017941 */ /* 0x000fea0003800000 */
.L_x_369:
        /* <DEDUP_REMOVED lines=9> */
.L_x_372:
[----:B------:R-:W-:Y:S05]  /*cb50*/  BSYNC B1 ;  /* 0x0000000000017941 */ /* 0x000fea0003800000 */
.L_x_371:
        /* <DEDUP_REMOVED lines=9> */
.L_x_374:
[----:B------:R-:W-:Y:S05]  /*cbf0*/  BSYNC B1 ;  /* 0x0000000000017941 */ /* 0x000fea0003800000 */
.L_x_373:
        /* <DEDUP_REMOVED lines=9> */
.L_x_376:
[----:B------:R-:W-:Y:S05]  /*cc90*/  BSYNC B1 ;  /* 0x0000000000017941 */ /* 0x000fea0003800000 */
.L_x_375:
        /* <DEDUP_REMOVED lines=9> */
.L_x_378:
[----:B------:R-:W-:Y:S05]  /*cd30*/  BSYNC B1 ;  /* 0x0000000000017941 */ /* 0x000fea0003800000 */
.L_x_377:
        /* <DEDUP_REMOVED lines=9> */
.L_x_380:
[----:B------:R-:W-:Y:S05]  /*cdd0*/  BSYNC B1 ;  /* 0x0000000000017941 */ /* 0x000fea0003800000 */
.L_x_379:
        /* <DEDUP_REMOVED lines=9> */
.L_x_382:
[----:B------:R-:W-:Y:S05]  /*ce70*/  BSYNC B1 ;  /* 0x0000000000017941 */ /* 0x000fea0003800000 */
.L_x_381:
        /* <DEDUP_REMOVED lines=9> */
.L_x_384:
[----:B------:R-:W-:Y:S05]  /*cf10*/  BSYNC B1 ;  /* 0x0000000000017941 */ /* 0x000fea0003800000 */
.L_x_383:
        /* <DEDUP_REMOVED lines=9> */
.L_x_386:
[----:B------:R-:W-:Y:S05]  /*cfb0*/  BSYNC B1 ;  /* 0x0000000000017941 */ /* 0x000fea0003800000 */
.L_x_385:
        /* <DEDUP_REMOVED lines=9> */
.L_x_388:
[----:B------:R-:W-:Y:S05]  /*d050*/  BSYNC B1 ;  /* 0x0000000000017941 */ /* 0x000fea0003800000 */
.L_x_387:
        /* <DEDUP_REMOVED lines=9> */
.L_x_390:
[----:B------:R-:W-:Y:S05]  /*d0f0*/  BSYNC B1 ;  /* 0x0000000000017941 */ /* 0x000fea0003800000 */
.L_x_389:
        /* <DEDUP_REMOVED lines=9> */
.L_x_392:
[----:B------:R-:W-:Y:S05]  /*d190*/  BSYNC B1 ;  /* 0x0000000000017941 */ /* 0x000fea0003800000 */
.L_x_391:
        /* <DEDUP_REMOVED lines=9> */
.L_x_394:
[----:B------:R-:W-:Y:S05]  /*d230*/  BSYNC B1 ;  /* 0x0000000000017941 */ /* 0x000fea0003800000 */
.L_x_393:
        /* <DEDUP_REMOVED lines=9> */
.L_x_396:
[----:B------:R-:W-:Y:S05]  /*d2d0*/  BSYNC B1 ;  /* 0x0000000000017941 */ /* 0x000fea0003800000 */
.L_x_395:
        /* <DEDUP_REMOVED lines=9> */
.L_x_398:
[----:B------:R-:W-:Y:S05]  /*d370*/  BSYNC B1 ;  /* 0x0000000000017941 */ /* 0x000fea0003800000 */
.L_x_397:
        /* <DEDUP_REMOVED lines=9> */
.L_x_400:
[----:B------:R-:W-:Y:S05]  /*d410*/  BSYNC B1 ;  /* 0x0000000000017941 */ /* 0x000fea0003800000 */
.L_x_399:
        /* <DEDUP_REMOVED lines=9> */
.L_x_402:
[----:B------:R-:W-:Y:S05]  /*d4b0*/  BSYNC B1 ;  /* 0x0000000000017941 */ /* 0x000fea0003800000 */
.L_x_401:
        /* <DEDUP_REMOVED lines=9> */
.L_x_404:
[----:B------:R-:W-:Y:S05]  /*d550*/  BSYNC B1 ;  /* 0x0000000000017941 */ /* 0x000fea0003800000 */
.L_x_403:
        /* <DEDUP_REMOVED lines=9> */
.L_x_406:
[----:B------:R-:W-:Y:S05]  /*d5f0*/  BSYNC B1 ;  /* 0x0000000000017941 */ /* 0x000fea0003800000 */
.L_x_405:
        /* <DEDUP_REMOVED lines=9> */
.L_x_408:
[----:B------:R-:W-:Y:S05]  /*d690*/  BSYNC B1 ;  /* 0x0000000000017941 */ /* 0x000fea0003800000 */
.L_x_407:
        /* <DEDUP_REMOVED lines=9> */
.L_x_410:
[----:B------:R-:W-:Y:S05]  /*d730*/  BSYNC B1 ;  /* 0x0000000000017941 */ /* 0x000fea0003800000 */
.L_x_409:
        /* <DEDUP_REMOVED lines=9> */
.L_x_412:
[----:B------:R-:W-:Y:S05]  /*d7d0*/  BSYNC B1 ;  /* 0x0000000000017941 */ /* 0x000fea0003800000 */
.L_x_411:
        /* <DEDUP_REMOVED lines=9> */
.L_x_414:
[----:B------:R-:W-:Y:S05]  /*d870*/  BSYNC B1 ;  /* 0x0000000000017941 */ /* 0x000fea0003800000 */
.L_x_413:
        /* <DEDUP_REMOVED lines=9> */
.L_x_416:
[----:B------:R-:W-:Y:S05]  /*d910*/  BSYNC B1 ;  /* 0x0000000000017941 */ /* 0x000fea0003800000 */
.L_x_415:
        /* <DEDUP_REMOVED lines=9> */
.L_x_418:
[----:B------:R-:W-:Y:S05]  /*d9b0*/  BSYNC B1 ;  /* 0x0000000000017941 */ /* 0x000fea0003800000 */
.L_x_417:
        /* <DEDUP_REMOVED lines=9> */
.L_x_420:
[----:B------:R-:W-:Y:S05]  /*da50*/  BSYNC B1 ;  /* 0x0000000000017941 */ /* 0x000fea0003800000 */
.L_x_419:
        /* <DEDUP_REMOVED lines=9> */
.L_x_422:
[----:B------:R-:W-:Y:S05]  /*daf0*/  BSYNC B1 ;  /* 0x0000000000017941 */ /* 0x000fea0003800000 */
.L_x_421:
        /* <DEDUP_REMOVED lines=9> */
.L_x_424:
[----:B------:R-:W-:Y:S05]  /*db90*/  BSYNC B1 ;  /* 0x0000000000017941 */ /* 0x000fea0003800000 */
.L_x_423:
        /* <DEDUP_REMOVED lines=9> */
.L_x_426:
[----:B------:R-:W-:Y:S05]  /*dc30*/  BSYNC B1 ;  /* 0x0000000000017941 */ /* 0x000fea0003800000 */
.L_x_425:
        /* <DEDUP_REMOVED lines=9> */
.L_x_428:
[----:B------:R-:W-:Y:S05]  /*dcd0*/  BSYNC B1 ;  /* 0x0000000000017941 */ /* 0x000fea0003800000 */
.L_x_427:
        /* <DEDUP_REMOVED lines=9> */
.L_x_430:
[----:B------:R-:W-:Y:S05]  /*dd70*/  BSYNC B1 ;  /* 0x0000000000017941 */ /* 0x000fea0003800000 */
.L_x_429:
        /* <DEDUP_REMOVED lines=9> */
.L_x_432:
[----:B------:R-:W-:Y:S05]  /*de10*/  BSYNC B1 ;  /* 0x0000000000017941 */ /* 0x000fea0003800000 */
.L_x_431:
        /* <DEDUP_REMOVED lines=9> */
.L_x_434:
[----:B------:R-:W-:Y:S05]  /*deb0*/  BSYNC B1 ;  /* 0x0000000000017941 */ /* 0x000fea0003800000 */
.L_x_433:
        /* <DEDUP_REMOVED lines=9> */
.L_x_436:
[----:B------:R-:W-:Y:S05]  /*df50*/  BSYNC B1 ;  /* 0x0000000000017941 */ /* 0x000fea0003800000 */
.L_x_435:
        /* <DEDUP_REMOVED lines=9> */
.L_x_438:
[----:B------:R-:W-:Y:S05]  /*dff0*/  BSYNC B1 ;  /* 0x0000000000017941 */ /* 0x000fea0003800000 */
.L_x_437:
        /* <DEDUP_REMOVED lines=9> */
.L_x_440:
[----:B------:R-:W-:Y:S05]  /*e090*/  BSYNC B1 ;  /* 0x0000000000017941 */ /* 0x000fea0003800000 */
.L_x_439:
        /* <DEDUP_REMOVED lines=9> */
.L_x_442:
[----:B------:R-:W-:Y:S05]  /*e130*/  BSYNC B1 ;  /* 0x0000000000017941 */ /* 0x000fea0003800000 */
.L_x_441:
        /* <DEDUP_REMOVED lines=9> */
.L_x_444:
[----:B------:R-:W-:Y:S05]  /*e1d0*/  BSYNC B1 ;  /* 0x0000000000017941 */ /* 0x000fea0003800000 */
.L_x_443:
        /* <DEDUP_REMOVED lines=9> */
.L_x_446:
[----:B------:R-:W-:Y:S05]  /*e270*/  BSYNC B1 ;  /* 0x0000000000017941 */ /* 0x000fea0003800000 */
.L_x_445:
        /* <DEDUP_REMOVED lines=9> */
.L_x_448:
[----:B------:R-:W-:Y:S05]  /*e310*/  BSYNC B1 ;  /* 0x0000000000017941 */ /* 0x000fea0003800000 */
.L_x_447:
        /* <DEDUP_REMOVED lines=9> */
.L_x_450:
[----:B------:R-:W-:Y:S05]  /*e3b0*/  BSYNC B1 ;  /* 0x0000000000017941 */ /* 0x000fea0003800000 */
.L_x_449:
        /* <DEDUP_REMOVED lines=9> */
.L_x_452:
[----:B------:R-:W-:Y:S05]  /*e450*/  BSYNC B1 ;  /* 0x0000000000017941 */ /* 0x000fea0003800000 */
.L_x_451:
        /* <DEDUP_REMOVED lines=9> */
.L_x_454:
[----:B------:R-:W-:Y:S05]  /*e4f0*/  BSYNC B1 ;  /* 0x0000000000017941 */ /* 0x000fea0003800000 */
.L_x_453:
        /* <DEDUP_REMOVED lines=9> */
.L_x_456:
[----:B------:R-:W-:Y:S05]  /*e590*/  BSYNC B1 ;  /* 0x0000000000017941 */ /* 0x000fea0003800000 */
.L_x_455:
        /* <DEDUP_REMOVED lines=9> */
.L_x_458:
[----:B------:R-:W-:Y:S05]  /*e630*/  BSYNC B1 ;  /* 0x0000000000017941 */ /* 0x000fea0003800000 */
.L_x_457:
        /* <DEDUP_REMOVED lines=9> */
.L_x_460:
[----:B------:R-:W-:Y:S05]  /*e6d0*/  BSYNC B1 ;  /* 0x0000000000017941 */ /* 0x000fea0003800000 */
.L_x_459:
        /* <DEDUP_REMOVED lines=9> */
.L_x_462:
[----:B------:R-:W-:Y:S05]  /*e770*/  BSYNC B1 ;  /* 0x0000000000017941 */ /* 0x000fea0003800000 */
.L_x_461:
        /* <DEDUP_REMOVED lines=9> */
.L_x_464:
[----:B------:R-:W-:Y:S05]  /*e810*/  BSYNC B1 ;  /* 0x0000000000017941 */ /* 0x000fea0003800000 */
.L_x_463:
        /* <DEDUP_REMOVED lines=9> */
.L_x_466:
[----:B------:R-:W-:Y:S05]  /*e8b0*/  BSYNC B1 ;  /* 0x0000000000017941 */ /* 0x000fea0003800000 */
.L_x_465:
        /* <DEDUP_REMOVED lines=9> */
.L_x_468:
[----:B------:R-:W-:Y:S05]  /*e950*/  BSYNC B1 ;  /* 0x0000000000017941 */ /* 0x000fea0003800000 */
.L_x_467:
        /* <DEDUP_REMOVED lines=9> */
.L_x_470:
[----:B------:R-:W-:Y:S05]  /*e9f0*/  BSYNC B1 ;  /* 0x0000000000017941 */ /* 0x000fea0003800000 */
.L_x_469:
        /* <DEDUP_REMOVED lines=9> */
.L_x_472:
[----:B------:R-:W-:Y:S05]  /*ea90*/  BSYNC B1 ;  /* 0x0000000000017941 */ /* 0x000fea0003800000 */
.L_x_471:
        /* <DEDUP_REMOVED lines=9> */
.L_x_474:
[----:B------:R-:W-:Y:S05]  /*eb30*/  BSYNC B1 ;  /* 0x0000000000017941 */ /* 0x000fea0003800000 */
.L_x_473:
        /* <DEDUP_REMOVED lines=9> */
.L_x_476:
[----:B------:R-:W-:Y:S05]  /*ebd0*/  BSYNC B1 ;  /* 0x0000000000017941 */ /* 0x000fea0003800000 */
.L_x_475:
        /* <DEDUP_REMOVED lines=9> */
.L_x_478:
[----:B------:R-:W-:Y:S05]  /*ec70*/  BSYNC B1 ;  /* 0x0000000000017941 */ /* 0x000fea0003800000 */
.L_x_477:
        /* <DEDUP_REMOVED lines=9> */
.L_x_480:
[----:B------:R-:W-:Y:S05]  /*ed10*/  BSYNC B1 ;  /* 0x0000000000017941 */ /* 0x000fea0003800000 */
.L_x_479:
        /* <DEDUP_REMOVED lines=9> */
.L_x_482:
[----:B------:R-:W-:Y:S05]  /*edb0*/  BSYNC B1 ;  /* 0x0000000000017941 */ /* 0x000fea0003800000 */
.L_x_481:
        /* <DEDUP_REMOVED lines=9> */
.L_x_484:
[----:B------:R-:W-:Y:S05]  /*ee50*/  BSYNC B1 ;  /* 0x0000000000017941 */ /* 0x000fea0003800000 */
.L_x_483:
        /* <DEDUP_REMOVED lines=9> */
.L_x_486:
[----:B------:R-:W-:Y:S05]  /*eef0*/  BSYNC B1 ;  /* 0x0000000000017941 */ /* 0x000fea0003800000 */
.L_x_485:
        /* <DEDUP_REMOVED lines=9> */
.L_x_488:
[----:B------:R-:W-:Y:S05]  /*ef90*/  BSYNC B1 ;  /* 0x0000000000017941 */ /* 0x000fea0003800000 */
.L_x_487:
        /* <DEDUP_REMOVED lines=9> */
.L_x_490:
[----:B------:R-:W-:Y:S05]  /*f030*/  BSYNC B1 ;  /* 0x0000000000017941 */ /* 0x000fea0003800000 */
.L_x_489:
        /* <DEDUP_REMOVED lines=9> */
.L_x_492:
[----:B------:R-:W-:Y:S05]  /*f0d0*/  BSYNC B1 ;  /* 0x0000000000017941 */ /* 0x000fea0003800000 */
.L_x_491:
        /* <DEDUP_REMOVED lines=9> */
.L_x_494:
[----:B------:R-:W-:Y:S05]  /*f170*/  BSYNC B1 ;  /* 0x0000000000017941 */ /* 0x000fea0003800000 */
.L_x_493:
        /* <DEDUP_REMOVED lines=9> */
.L_x_496:
[----:B------:R-:W-:Y:S05]  /*f210*/  BSYNC B1 ;  /* 0x0000000000017941 */ /* 0x000fea0003800000 */
.L_x_495:
        /* <DEDUP_REMOVED lines=9> */
.L_x_498:
[----:B------:R-:W-:Y:S05]  /*f2b0*/  BSYNC B1 ;  /* 0x0000000000017941 */ /* 0x000fea0003800000 */
.L_x_497:
        /* <DEDUP_REMOVED lines=9> */
.L_x_500:
[----:B------:R-:W-:Y:S05]  /*f350*/  BSYNC B1 ;  /* 0x0000000000017941 */ /* 0x000fea0003800000 */
.L_x_499:
        /* <DEDUP_REMOVED lines=9> */
.L_x_502:
[----:B------:R-:W-:Y:S05]  /*f3f0*/  BSYNC B1 ;  /* 0x0000000000017941 */ /* 0x000fea0003800000 */
.L_x_501:
        /* <DEDUP_REMOVED lines=9> */
.L_x_504:
[----:B------:R-:W-:Y:S05]  /*f490*/  BSYNC B1 ;  /* 0x0000000000017941 */ /* 0x000fea0003800000 */
.L_x_503:
        /* <DEDUP_REMOVED lines=9> */
.L_x_506:
[----:B------:R-:W-:Y:S05]  /*f530*/  BSYNC B1 ;  /* 0x0000000000017941 */ /* 0x000fea0003800000 */
.L_x_505:
        /* <DEDUP_REMOVED lines=9> */
.L_x_508:
[----:B------:R-:W-:Y:S05]  /*f5d0*/  BSYNC B1 ;  /* 0x0000000000017941 */ /* 0x000fea0003800000 */
.L_x_507:
        /* <DEDUP_REMOVED lines=9> */
.L_x_510:
[----:B------:R-:W-:Y:S05]  /*f670*/  BSYNC B1 ;  /* 0x0000000000017941 */ /* 0x000fea0003800000 */
.L_x_509:
        /* <DEDUP_REMOVED lines=9> */
.L_x_512:
[----:B------:R-:W-:Y:S05]  /*f710*/  BSYNC B1 ;  /* 0x0000000000017941 */ /* 0x000fea0003800000 */
.L_x_511:
        /* <DEDUP_REMOVED lines=9> */
.L_x_514:
[----:B------:R-:W-:Y:S05]  /*f7b0*/  BSYNC B1 ;  /* 0x0000000000017941 */ /* 0x000fea0003800000 */
.L_x_513:
        /* <DEDUP_REMOVED lines=9> */
.L_x_516:
[----:B------:R-:W-:Y:S05]  /*f850*/  BSYNC B1 ;  /* 0x0000000000017941 */ /* 0x000fea0003800000 */
.L_x_515:
        /* <DEDUP_REMOVED lines=9> */
.L_x_518:
[----:B------:R-:W-:Y:S05]  /*f8f0*/  BSYNC B1 ;  /* 0x0000000000017941 */ /* 0x000fea0003800000 */
.L_x_517:
        /* <DEDUP_REMOVED lines=9> */
.L_x_520:
[----:B------:R-:W-:Y:S05]  /*f990*/  BSYNC B1 ;  /* 0x0000000000017941 */ /* 0x000fea0003800000 */
.L_x_519:
        /* <DEDUP_REMOVED lines=9> */
.L_x_522:
[----:B------:R-:W-:Y:S05]  /*fa30*/  BSYNC B1 ;  /* 0x0000000000017941 */ /* 0x000fea0003800000 */
.L_x_521:
        /* <DEDUP_REMOVED lines=9> */
.L_x_524:
[----:B------:R-:W-:Y:S05]  /*fad0*/  BSYNC B1 ;  /* 0x0000000000017941 */ /* 0x000fea0003800000 */
.L_x_523:
        /* <DEDUP_REMOVED lines=9> */
.L_x_526:
[----:B------:R-:W-:Y:S05]  /*fb70*/  BSYNC B1 ;  /* 0x0000000000017941 */ /* 0x000fea0003800000 */
.L_x_525:
        /* <DEDUP_REMOVED lines=9> */
.L_x_528:
[----:B------:R-:W-:Y:S05]  /*fc10*/  BSYNC B1 ;  /* 0x0000000000017941 */ /* 0x000fea0003800000 */
.L_x_527:
        /* <DEDUP_REMOVED lines=9> */
.L_x_530:
[----:B------:R-:W-:Y:S05]  /*fcb0*/  BSYNC B1 ;  /* 0x0000000000017941 */ /* 0x000fea0003800000 */
.L_x_529:
        /* <DEDUP_REMOVED lines=9> */
.L_x_532:
[----:B------:R-:W-:Y:S05]  /*fd50*/  BSYNC B1 ;  /* 0x0000000000017941 */ /* 0x000fea0003800000 */
.L_x_531:
        /* <DEDUP_REMOVED lines=9> */
.L_x_534:
[----:B------:R-:W-:Y:S05]  /*fdf0*/  BSYNC B1 ;  /* 0x0000000000017941 */ /* 0x000fea0003800000 */
.L_x_533:
        /* <DEDUP_REMOVED lines=9> */
.L_x_536:
[----:B------:R-:W-:Y:S05]  /*fe90*/  BSYNC B1 ;  /* 0x0000000000017941 */ /* 0x000fea0003800000 */
.L_x_535:
[----:B0----5:R-:W-:Y:S01]  /*fea0*/  HADD2.F32 R3, -RZ, R10.H0_H0 ;  /* 0x2000000aff037230 */ /* 0x021fe20000004100 */
[----:B------:R-:W-:Y:S01]  /*feb0*/  ISETP.GT.AND P2, PT, R0, 0xf8, P1 ;  /* 0x000000f80000780c */ /* 0x000fe20000f44270 */
[----:B------:R-:W-:Y:S03]  /*fec0*/  BSSY B1, `(.L_x_537) ;  /* 0x0000007000017945 */ /* 0x000fe60003800000 */
[----:B-1--4-:R-:W-:-:S04]  /*fed0*/  FMUL R6, R3, R16 ;  /* 0x0000001003067220 */ /* 0x012fc80000400000 */
[----:B------:R-:W-:-:S05]  /*fee0*/  FFMA R6, R149, R2, R6 ;  /* 0x0000000295067223 */ /* 0x000fca0000000006 */
[----:B------:R-:W-:-:S05]  /*fef0*/  F2FP.F16.F32.PACK_AB R6, RZ, R6 ;  /* 0x00000006ff06723e */ /* 0x000fca00000000ff */
[----:B------:R0:W-:Y:S01]  /*ff00*/  @P0 STG.E.U16 desc[UR36][R8.64+0x1f2], R6 ;  /* 0x0001f20608000986 */ /* 0x0001e2000c101524 */
[----:B------:R-:W-:Y:S05]  /*ff10*/  @!P2 BRA `(.L_x_538) ;  /* 0x000000000004a947 */ /* 0x000fea0003800000 */
[----:B------:R1:W5:Y:S02]  /*ff20*/  LDG.E.LTC128B.U16 R10, desc[UR36][R12.64+0x1f0] ;  /* 0x0001f0240c0a7981 */ /* 0x000364000c1e1520 */
.L_x_538:
[----:B------:R-:W-:Y:S05]  /*ff30*/  BSYNC B1 ;  /* 0x0000000000017941 */ /* 0x000fea0003800000 */
.L_x_537:
        /* <DEDUP_REMOVED lines=9> */
.L_x_540:
[----:B------:R-:W-:Y:S05]  /*ffd0*/  BSYNC B1 ;  /* 0x0000000000017941 */ /* 0x000fea0003800000 */
.L_x_539:
[----:B------:R-:W-:Y:S05]  /*ffe0*/  @!P1 BRA `(.L_x_541) ;  /* 0x0000005400b49947 */ /* 0x000fea0003800000 */
[----:B----45:R-:W-:-:S05]  /*fff0*/  HADD2.F32 R3, -RZ, R10.H0_H0 ;  /* 0x2000000aff037230 */ /* 0x030fca0000004100 */
[----:B------:R-:W-:-:S04]  /*10000*/  FMUL R0, R3, R16 ;  /* 0x0000001003007220 */ /* 0x000fc80000400000 */
[----:B------:R-:W-:-:S05]  /*10010*/  FFMA R0, R151, R2, R0 ;  /* 0x0000000297007223 */ /* 0x000fca0000000000 */
[----:B------:R-:W-:-:S05]  /*10020*/  F2FP.F16.F32.PACK_AB R0, RZ, R0 ;  /* 0x00000000ff00723e */ /* 0x000fca00000000ff */
[----:B------:R4:W-:Y:S01]  /*10030*/  STG.E.U16 desc[UR36][R4.64+0x1f2], R0 ;  /* 0x0001f20004007986 */ /* 0x0009e2000c101524 */
[----:B------:R-:W-:Y:S05]  /*10040*/  BRA `(.L_x_541) ;  /* 0x00000054009c7947 */ /* 0x000fea0003800000 */
.L_x_34:
[----:B------:R-:W2:Y:S01]  /*10050*/  LDL.LU R3, [R1] ;  /* 0x0000000001037983 */ /* 0x000ea20000300800 */
[----:B------:R-:W-:-:S03]  /*10060*/  ULDC.64 UR6, c[0x0][0x5c0] ;  /* 0x0001700000067ab9 */ /* 0x000fc60000000a00 */
[----:B------:R-:W3:Y:S04]  /*10070*/  LDL.LU R9, [R1+0x5c] ;  /* 0x00005c0001097983 */ /* 0x000ee80000300800 */
[----:B------:R-:W4:Y:S04]  /*10080*/  LDL.LU R12, [R1+0xb8] ;  /* 0x0000b800010c7983 */ /* 0x000f280000300800 */
[----:B------:R-:W5:Y:S04]  /*10090*/  LDL.LU R227, [R1+0xc0] ;  /* 0x0000c00001e37983 */ /* 0x000f680000300800 */
        /* <DEDUP_REMOVED lines=67> */
[----:B------:R-:W5:Y:S01]  /*104d0*/  LDL.LU R158, [R1+0x1d0] ;  /* 0x0001d000019e7983 */ /* 0x000f620000300800 */
[----:B------:R-:W-:-:S03]  /*104e0*/  LEA R4, P0, R6, UR6, 0x1 ;  /* 0x0000000606047c11 */ /* 0x000fc6000f8008ff */
[----:B------:R-:W5:Y:S04]  /*104f0*/  LDL.LU R157, [R1+0x1d4] ;  /* 0x0001d400019d7983 */ /* 0x000f680000300800 */
[----:B------:R-:W5:Y:S04]  /*10500*/  LDL.LU R156, [R1+0x1d8] ;  /* 0x0001d800019c7983 */ /* 0x000f680000300800 */
[----:B------:R-:W5:Y:S01]  /*10510*/  LDL.LU R153, [R1+0x1dc] ;  /* 0x0001dc0001997983 */ /* 0x000f620000300800 */
[----:B--2---:R-:W-:-:S03]  /*10520*/  FMUL R3, R3, R2 ;  /* 0x0000000203037220 */ /* 0x004fc60000400000 */
[----:B------:R-:W2:Y:S01]  /*10530*/  LDL.LU R152, [R1+0x1e0] ;  /* 0x0001e00001987983 */ /* 0x000ea20000300800 */
[----:B------:R-:W-:-:S03]  /*10540*/  LEA.HI.X R5, R6, UR7, R10, 0x1, P0 ;  /* 0x0000000706057c11 */ /* 0x000fc600080f0c0a */
[----:B------:R-:W2:Y:S01]  /*10550*/  LDL.LU R23, [R1+0x1e4] ;  /* 0x0001e40001177983 */ /* 0x000ea20000300800 */
[----:B------:R-:W-:-:S03]  /*10560*/  F2FP.F16.F32.PACK_AB R3, RZ, R3 ;  /* 0x00000003ff03723e */ /* 0x000fc600000000ff */
[----:B------:R-:W2:Y:S04]  /*10570*/  LDL.LU R22, [R1+0x1e8] ;  /* 0x0001e80001167983 */ /* 0x000ea80000300800 */
[----:B------:R-:W2:Y:S04]  /*10580*/  LDL.LU R21, [R1+0x1ec] ;  /* 0x0001ec0001157983 */ /* 0x000ea80000300800 */
[----:B------:R-:W2:Y:S04]  /*10590*/  LDL.LU R20, [R1+0x1f0] ;  /* 0x0001f00001147983 */ /* 0x000ea80000300800 */
[----:B------:R-:W2:Y:S04]  /*105a0*/  LDL.LU R19, [R1+0x1f4] ;  /* 0x0001f40001137983 */ /* 0x000ea80000300800 */
[----:B------:R-:W2:Y:S04]  /*105b0*/  LDL.LU R18, [R1+0x1f8] ;  /* 0x0001f80001127983 */ /* 0x000ea80000300800 */
[----:B------:R-:W2:Y:S04]  /*105c0*/  LDL.LU R15, [R1+0x1fc] ;  /* 0x0001fc00010f7983 */ /* 0x000ea80000300800 */
[----:B------:R-:W3:Y:S04]  /*105d0*/  LDL.LU R7, [R1+0x8] ;  /* 0x0000080001077983 */ /* 0x000ee80000300800 */
[----:B------:R-:W4:Y:S04]  /*105e0*/  LDL.LU R6, [R1+0xc] ;  /* 0x00000c0001067983 */ /* 0x000f280000300800 */
[----:B------:R0:W-:Y:S04]  /*105f0*/  @P1 STG.E.U16 desc[UR36][R4.64], R3 ;  /* 0x0000000304001986 */ /* 0x0001e8000c101524 */
[----:B0-----:R-:W5:Y:S01]  /*10600*/  LDL.LU R3, [R1+0x4] ;  /* 0x0000040001037983 */ /* 0x001f620000300800 */
[----:B------:R-:W-:Y:S01]  /*10610*/  ISETP.GT.AND P0, PT, R0, 0x1, P3 ;  /* 0x000000010000780c */ /* 0x000fe20001f04270 */
[----:B------:R-:W-:Y:S01]  /*10620*/  USHF.L.U32 UR7, UR4, 0x4, URZ ;  /* 0x0000000404077899 */ /* 0x000fe2000800063f */
[----:B------:R-:W-:Y:S01]  /*10630*/  ISETP.GT.AND P2, PT, R155, 0x8, PT ;  /* 0x000000089b00780c */ /* 0x000fe20003f44270 */
[----:B------:R-:W-:Y:S01]  /*10640*/  USHF.L.U64.HI UR6, UR4, 0x4, UR5 ;  /* 0x0000000404067899 */ /* 0x000fe20008010205 */
[----:B---3--:R-:W-:-:S05]  /*10650*/  FMUL R7, R7, R2 ;  /* 0x0000000207077220 */ /* 0x008fca0000400000 */
[----:B------:R-:W-:-:S04]  /*10660*/  F2FP.F16.F32.PACK_AB R7, RZ, R7 ;  /* 0x00000007ff07723e */ /* 0x000fc800000000ff */
[----:B------:R-:W-:Y:S01]  /*10670*/  PRMT R8, R7, 0x7610, R8 ;  /* 0x0000761007087816 */ /* 0x000fe20000000008 */
[----:B-----5:R-:W-:-:S05]  /*10680*/  FMUL R3, R3, R2 ;  /* 0x0000000203037220 */ /* 0x020fca0000400000 */
[----:B------:R-:W-:-:S05]  /*10690*/  F2FP.F16.F32.PACK_AB R3, RZ, R3 ;  /* 0x00000003ff03723e */ /* 0x000fca00000000ff */
[----:B------:R4:W-:Y:S01]  /*106a0*/  @P0 STG.E.U16 desc[UR36][R4.64+0x2], R3 ;  /* 0x0000020304000986 */ /* 0x0009e2000c101524 */
[----:B------:R-:W-:Y:S01]  /*106b0*/  ISETP.GT.AND P0, PT, R0, RZ, P2 ;  /* 0x000000ff0000720c */ /* 0x000fe20001704270 */
[----:B----4-:R-:W-:Y:S01]  /*106c0*/  FMUL R3, R6, R2 ;  /* 0x0000000206037220 */ /* 0x010fe20000400000 */
[----:B------:R-:W-:-:S04]  /*106d0*/  IADD3 R6, P1, R4, UR7, RZ ;  /* 0x0000000704067c10 */ /* 0x000fc8000ff3e0ff */
[----:B------:R-:W-:Y:S02]  /*106e0*/  IADD3.X R7, R5, UR6, RZ, P1, !PT ;  /* 0x0000000605077c10 */ /* 0x000fe40008ffe4ff */
[----:B------:R-:W-:-:S05]  /*106f0*/  F2FP.F16.F32.PACK_AB R3, RZ, R3 ;  /* 0x00000003ff03723e */ /* 0x000fca00000000ff */
[----:B------:R0:W-:Y:S01]  /*10700*/  @P0 STG.E.U16 desc[UR36][R6.64], R8 ;  /* 0x0000000806000986 */ /* 0x0001e2000c101524 */
[----:B------:R-:W-:-:S03]  /*10710*/  ISETP.GT.AND P0, PT, R0, 0x1, P2 ;  /* 0x000000010000780c */ /* 0x000fc60001704270 */
[----:B0-----:R-:W3:Y:S10]  /*10720*/  LDL.LU R8, [R1+0x54] ;  /* 0x0000540001087983 */ /* 0x001ef40000300800 */
[----:B------:R0:W-:Y:S04]  /*10730*/  @P0 STG.E.U16 desc[UR36][R6.64+0x2], R3 ;  /* 0x0000020306000986 */ /* 0x0001e8000c101524 */
[----:B0-----:R-:W4:Y:S01]  /*10740*/  LDL.LU R3, [R1+0x10] ;  /* 0x0000100001037983 */ /* 0x001f220000300800 */
[----:B------:R-:W-:Y:S01]  /*10750*/  ISETP.GT.AND P0, PT, R0, 0x8, P3 ;  /* 0x000000080000780c */ /* 0x000fe20001f04270 */
[----:B----4-:R-:W-:-:S05]  /*10760*/  FMUL R3, R3, R2 ;  /* 0x0000000203037220 */ /* 0x010fca0000400000 */
[----:B------:R-:W-:-:S07]  /*10770*/  F2FP.F16.F32.PACK_AB R3, RZ, R3 ;  /* 0x00000003ff03723e */ /* 0x000fce00000000ff */
        /* <DEDUP_REMOVED lines=78> */
[----:B---3--:R-:W-:-:S05]  /*10c60*/  FMUL R8, R8, R2 ;  /* 0x0000000208087220 */ /* 0x008fca0000400000 */
[----:B------:R-:W-:-:S04]  /*10c70*/  F2FP.F16.F32.PACK_AB R8, RZ, R8 ;  /* 0x00000008ff08723e */ /* 0x000fc800000000ff */
[----:B------:R-:W-:Y:S01]  /*10c80*/  PRMT R10, R8, 0x7610, R10 ;  /* 0x00007610080a7816 */ /* 0x000fe2000000000a */
[----:B----4-:R-:W-:-:S05]  /*10c90*/  FMUL R3, R3, R2 ;  /* 0x0000000203037220 */ /* 0x010fca0000400000 */
[----:B------:R-:W-:-:S05]  /*10ca0*/  F2FP.F16.F32.PACK_AB R3, RZ, R3 ;  /* 0x00000003ff03723e */ /* 0x000fca00000000ff */
[----:B------:R0:W-:Y:S04]  /*10cb0*/  @P0 STG.E.U16 desc[UR36][R4.64+0x50], R3 ;  /* 0x0000500304000986 */ /* 0x0001e8000c101524 */
[----:B0-----:R-:W3:Y:S01]  /*10cc0*/  LDL.LU R3, [R1+0x58] ;  /* 0x0000580001037983 */ /* 0x001ee20000300800 */
[C---:B------:R-:W-:Y:S01]  /*10cd0*/  ISETP.GT.AND P5, PT, R0.reuse, 0x29, P3 ;  /* 0x000000290000780c */ /* 0x040fe20001fa4270 */
[----:B------:R-:W-:Y:S01]  /*10ce0*/  FMUL R9, R9, R2 ;  /* 0x0000000209097220 */ /* 0x000fe20000400000 */
[C---:B------:R-:W-:Y:S01]  /*10cf0*/  ISETP.GT.AND P0, PT, R0.reuse, 0x28, P2 ;  /* 0x000000280000780c */ /* 0x040fe20001704270 */
[----:B------:R-:W4:Y:S01]  /*10d00*/  LDL.LU R8, [R1+0x60] ;  /* 0x0000600001087983 */ /* 0x000f220000300800 */
[C---:B------:R-:W-:Y:S02]  /*10d10*/  ISETP.GT.AND P4, PT, R0.reuse, 0x29, P2 ;  /* 0x000000290000780c */ /* 0x040fe40001784270 */
[----:B------:R-:W-:-:S02]  /*10d20*/  ISETP.GT.AND P1, PT, R0, 0x30, P3 ;  /* 0x000000300000780c */ /* 0x000fc40001f24270 */
[----:B------:R-:W-:Y:S01]  /*10d30*/  F2FP.F16.F32.PACK_AB R9, RZ, R9 ;  /* 0x00000009ff09723e */ /* 0x000fe200000000ff */
[-C--:B---3--:R-:W-:Y:S01]  /*10d40*/  FMUL R3, R3, R2.reuse ;  /* 0x0000000203037220 */ /* 0x088fe20000400000 */
[----:B----4-:R-:W-:-:S04]  /*10d50*/  FMUL R8, R8, R2 ;  /* 0x0000000208087220 */ /* 0x010fc80000400000 */
[----:B------:R-:W-:-:S04]  /*10d60*/  F2FP.F16.F32.PACK_AB R3, RZ, R3 ;  /* 0x00000003ff03723e */ /* 0x000fc800000000ff */
[----:B------:R-:W-:Y:S02]  /*10d70*/  PRMT R11, R3, 0x7610, R11 ;  /* 0x00007610030b7816 */ /* 0x000fe4000000000b */
[----:B------:R-:W-:Y:S02]  /*10d80*/  F2FP.F16.F32.PACK_AB R3, RZ, R8 ;  /* 0x00000008ff03723e */ /* 0x000fe400000000ff */
[----:B------:R-:W3:Y:S04]  /*10d90*/  LDL.LU R8, [R1+0x64] ;  /* 0x0000640001087983 */ /* 0x000ee80000300800 */
[----:B------:R0:W-:Y:S04]  /*10da0*/  @P5 STG.E.U16 desc[UR36][R4.64+0x52], R10 ;  /* 0x0000520a04005986 */ /* 0x0001e8000c101524 */
[----:B------:R-:W-:Y:S04]  /*10db0*/  @P0 STG.E.U16 desc[UR36][R6.64+0x50], R11 ;  /* 0x0000500b06000986 */ /* 0x000fe8000c101524 */
[----:B------:R1:W-:Y:S01]  /*10dc0*/  @P4 STG.E.U16 desc[UR36][R6.64+0x52], R9 ;  /* 0x0000520906004986 */ /* 0x0003e2000c101524 */
[----:B0-----:R-:W-:-:S03]  /*10dd0*/  PRMT R10, R3, 0x7610, R10 ;  /* 0x00007610030a7816 */ /* 0x001fc6000000000a */
[----:B------:R-:W4:Y:S04]  /*10de0*/  LDL.LU R3, [R1+0x68] ;  /* 0x0000680001037983 */ /* 0x000f280000300800 */
[----:B------:R0:W-:Y:S04]  /*10df0*/  @P1 STG.E.U16 desc[UR36][R4.64+0x60], R10 ;  /* 0x0000600a04001986 */ /* 0x0001e8000c101524 */
[----:B-1----:R-:W5:Y:S01]  /*10e00*/  LDL.LU R9, [R1+0x6c] ;  /* 0x00006c0001097983 */ /* 0x002f620000300800 */
[----:B---3--:R-:W-:-:S05]  /*10e10*/  FMUL R8, R8, R2 ;  /* 0x0000000208087220 */ /* 0x008fca0000400000 */
[----:B------:R-:W-:-:S04]  /*10e20*/  F2FP.F16.F32.PACK_AB R8, RZ, R8 ;  /* 0x00000008ff08723e */ /* 0x000fc800000000ff */
[----:B0-----:R-:W-:Y:S02]  /*10e30*/  PRMT R10, R8, 0x7610, R10 ;  /* 0x00007610080a7816 */ /* 0x001fe4000000000a */
[----:B------:R-:W3:Y:S01]  /*10e40*/  LDL.LU R8, [R1+0x70] ;  /* 0x0000700001087983 */ /* 0x000ee20000300800 */
[----:B----4-:R-:W-:-:S05]  /*10e50*/  FMUL R3, R3, R2 ;  /* 0x0000000203037220 */ /* 0x010fca0000400000 */
[----:B------:R-:W-:-:S04]  /*10e60*/  F2FP.F16.F32.PACK_AB R3, RZ, R3 ;  /* 0x00000003ff03723e */ /* 0x000fc800000000ff */
[----:B------:R-:W-:Y:S01]  /*10e70*/  PRMT R11, R3, 0x7610, R11 ;  /* 0x00007610030b7816 */ /* 0x000fe2000000000b */
[----:B---3--:R-:W-:-:S05]  /*10e80*/  FMUL R8, R8, R2 ;  /* 0x0000000208087220 */ /* 0x008fca0000400000 */
[----:B------:R-:W-:Y:S02]  /*10e90*/  F2FP.F16.F32.PACK_AB R3, RZ, R8 ;  /* 0x00000008ff03723e */ /* 0x000fe400000000ff */
[----:B------:R-:W3:Y:S01]  /*10ea0*/  LDL.LU R8, [R1+0x74] ;  /* 0x0000740001087983 */ /* 0x000ee20000300800 */
[C---:B------:R-:W-:Y:S02]  /*10eb0*/  ISETP.GT.AND P0, PT, R0.reuse, 0x31, P3 ;  /* 0x000000310000780c */ /* 0x040fe40001f04270 */
[C---:B------:R-:W-:Y:S02]  /*10ec0*/  ISETP.GT.AND P4, PT, R0.reuse, 0x30, P2 ;  /* 0x000000300000780c */ /* 0x040fe40001784270 */
[C---:B------:R-:W-:Y:S02]  /*10ed0*/  ISETP.GT.AND P5, PT, R0.reuse, 0x31, P2 ;  /* 0x000000310000780c */ /* 0x040fe400017a4270 */
[----:B------:R-:W-:Y:S01]  /*10ee0*/  ISETP.GT.AND P1, PT, R0, 0x38, P3 ;  /* 0x000000380000780c */ /* 0x000fe20001f24270 */
[----:B-----5:R-:W-:-:S05]  /*10ef0*/  FMUL R9, R9, R2 ;  /* 0x0000000209097220 */ /* 0x020fca0000400000 */
[----:B------:R-:W-:Y:S01]  /*10f00*/  F2FP.F16.F32.PACK_AB R9, RZ, R9 ;  /* 0x00000009ff09723e */ /* 0x000fe200000000ff */
        /* <DEDUP_REMOVED lines=57> */
[C---:B------:R-:W-:Y:S02]  /*112a0*/  ISETP.GT.AND P0, PT, R0.reuse, 0x49, P3 ;  /* 0x000000490000780c */ /* 0x040fe40001f04270 */
[----:B------:R-:W-:Y:S01]  /*112b0*/  ISETP.GT.AND P4, PT, R0, 0x48, P2 ;  /* 0x000000480000780c */ /* 0x000fe20001784270 */
[----:B----4-:R-:W-:-:S05]  /*112c0*/  FMUL R3, R3, R2 ;  /* 0x0000000203037220 */ /* 0x010fca0000400000 */
[----:B------:R-:W-:-:S04]  /*112d0*/  F2FP.F16.F32.PACK_AB R3, RZ, R3 ;  /* 0x00000003ff03723e */ /* 0x000fc800000000ff */
[----:B------:R-:W-:Y:S01]  /*112e0*/  PRMT R11, R3, 0x7610, R11 ;  /* 0x00007610030b7816 */ /* 0x000fe2000000000b */
[----:B------:R0:W-:Y:S04]  /*112f0*/  @P0 STG.E.U16 desc[UR36][R4.64+0x92], R10 ;  /* 0x0000920a04000986 */ /* 0x0001e8000c101524 */
[----:B------:R1:W-:Y:S01]  /*11300*/  @P4 STG.E.U16 desc[UR36][R6.64+0x90], R11 ;  /* 0x0000900b06004986 */ /* 0x0003e2000c101524 */
[----:B---3--:R-:W-:-:S05]  /*11310*/  FMUL R8, R8, R2 ;  /* 0x0000000208087220 */ /* 0x008fca0000400000 */
[----:B------:R-:W-:Y:S02]  /*11320*/  F2FP.F16.F32.PACK_AB R3, RZ, R8 ;  /* 0x00000008ff03723e */ /* 0x000fe400000000ff */
[----:B------:R-:W3:Y:S02]  /*11330*/  LDL.LU R8, [R1+0xa8] ;  /* 0x0000a80001087983 */ /* 0x000ee40000300800 */
[----:B0-----:R-:W-:Y:S02]  /*11340*/  PRMT R10, R3, 0x7610, R10 ;  /* 0x00007610030a7816 */ /* 0x001fe4000000000a */
[----:B-1----:R-:W4:Y:S04]  /*11350*/  LDL.LU R11, [R1+0xb4] ;  /* 0x0000b400010b7983 */ /* 0x002f280000300800 */
[----:B------:R-:W2:Y:S01]  /*11360*/  LDL.LU R3, [R1+0xa4] ;  /* 0x0000a40001037983 */ /* 0x000ea20000300800 */
[----:B------:R-:W-:-:S02]  /*11370*/  ISETP.GT.AND P5, PT, R0, 0x49, P2 ;  /* 0x000000490000780c */ /* 0x000fc400017a4270 */
[C---:B------:R-:W-:Y:S01]  /*11380*/  ISETP.GT.AND P1, PT, R0.reuse, 0x50, P3 ;  /* 0x000000500000780c */ /* 0x040fe20001f24270 */
[----:B-----5:R-:W-:Y:S01]  /*11390*/  FMUL R9, R9, R2 ;  /* 0x0000000209097220 */ /* 0x020fe20000400000 */
[----:B------:R-:W-:-:S04]  /*113a0*/  ISETP.GT.AND P0, PT, R0, 0x51, P3 ;  /* 0x000000510000780c */ /* 0x000fc80001f04270 */
[----:B------:R-:W-:-:S05]  /*113b0*/  F2FP.F16.F32.PACK_AB R9, RZ, R9 ;  /* 0x00000009ff09723e */ /* 0x000fca00000000ff */
[----:B------:R0:W-:Y:S04]  /*113c0*/  @P5 STG.E.U16 desc[UR36][R6.64+0x92], R9 ;  /* 0x0000920906005986 */ /* 0x0001e8000c101524 */
[----:B------:R1:W-:Y:S04]  /*113d0*/  @P1 STG.E.U16 desc[UR36][R4.64+0xa0], R10 ;  /* 0x0000a00a04001986 */ /* 0x0003e8000c101524 */
[----:B0-----:R-:W5:Y:S01]  /*113e0*/  LDL.LU R9, [R1+0xac] ;  /* 0x0000ac0001097983 */ /* 0x001f620000300800 */
[-C--:B---3--:R-:W-:Y:S01]  /*113f0*/  FMUL R8, R8, R2.reuse ;  /* 0x0000000208087220 */ /* 0x088fe20000400000 */
[----:B--2---:R-:W-:-:S05]  /*11400*/  FMUL R3, R3, R2 ;  /* 0x0000000203037220 */ /* 0x004fca0000400000 */
[----:B-1----:R-:W-:Y:S02]  /*11410*/  F2FP.F16.F32.PACK_AB R10, RZ, R3 ;  /* 0x00000003ff0a723e */ /* 0x002fe400000000ff */
[----:B------:R-:W-:Y:S02]  /*11420*/  F2FP.F16.F32.PACK_AB R3, RZ, R8 ;  /* 0x00000008ff03723e */ /* 0x000fe400000000ff */
[----:B------:R-:W-:Y:S02]  /*11430*/  PRMT R8, R10, 0x7610, R8 ;  /* 0x000076100a087816 */ /* 0x000fe40000000008 */
[----:B------:R-:W2:Y:S04]  /*11440*/  LDL.LU R10, [R1+0xb0] ;  /* 0x0000b000010a7983 */ /* 0x000ea80000300800 */
[----:B------:R0:W-:Y:S04]  /*11450*/  @P0 STG.E.U16 desc[UR36][R4.64+0xa2], R8 ;  /* 0x0000a20804000986 */ /* 0x0001e8000c101524 */
[----:B0-----:R-:W3:Y:S01]  /*11460*/  LDL.LU R8, [R1+0xbc] ;  /* 0x0000bc0001087983 */ /* 0x001ee20000300800 */
[----:B------:R-:W-:-:S02]  /*11470*/  ISETP.GT.AND P4, PT, R0, 0x50, P2 ;  /* 0x000000500000780c */ /* 0x000fc40001784270 */
[C---:B------:R-:W-:Y:S01]  /*11480*/  ISETP.GT.AND P5, PT, R0.reuse, 0x51, P2 ;  /* 0x000000510000780c */ /* 0x040fe200017a4270 */
[-C--:B-----5:R-:W-:Y:S01]  /*11490*/  FMUL R9, R9, R2.reuse ;  /* 0x0000000209097220 */ /* 0x0a0fe20000400000 */
[C---:B------:R-:W-:Y:S01]  /*114a0*/  ISETP.GT.AND P1, PT, R0.reuse, 0x58, P3 ;  /* 0x000000580000780c */ /* 0x040fe20001f24270 */
[-C--:B----4-:R-:W-:Y:S01]  /*114b0*/  FMUL R11, R11, R2.reuse ;  /* 0x000000020b0b7220 */ /* 0x090fe20000400000 */
[----:B------:R-:W-:Y:S02]  /*114c0*/  ISETP.GT.AND P0, PT, R0, 0x59, P3 ;  /* 0x000000590000780c */ /* 0x000fe40001f04270 */
[----:B------:R-:W-:Y:S01]  /*114d0*/  F2FP.F16.F32.PACK_AB R9, RZ, R9 ;  /* 0x00000009ff09723e */ /* 0x000fe200000000ff */
[----:B------:R-:W-:-:S04]  /*114e0*/  FMUL R12, R12, R2 ;  /* 0x000000020c0c7220 */ /* 0x000fc80000400000 */
[----:B------:R0:W-:Y:S01]  /*114f0*/  @P4 STG.E.U16 desc[UR36][R6.64+0xa0], R3 ;  /* 0x0000a00306004986 */ /* 0x0001e2000c101524 */
[C---:B------:R-:W-:Y:S02]  /*11500*/  ISETP.GT.AND P4, PT, R0.reuse, 0x58, P2 ;  /* 0x000000580000780c */ /* 0x040fe40001784270 */
[----:B------:R-:W-:Y:S01]  /*11510*/  F2FP.F16.F32.PACK_AB R11, RZ, R11 ;  /* 0x0000000bff0b723e */ /* 0x000fe200000000ff */
[----:B------:R1:W-:Y:S01]  /*11520*/  @P5 STG.E.U16 desc[UR36][R6.64+0xa2], R9 ;  /* 0x0000a20906005986 */ /* 0x0003e2000c101524 */
[----:B------:R-:W-:Y:S02]  /*11530*/  ISETP.GT.AND P5, PT, R0, 0x59, P2 ;  /* 0x000000590000780c */ /* 0x000fe400017a4270 */
[----:B0-----:R-:W-:Y:S02]  /*11540*/  F2FP.F16.F32.PACK_AB R3, RZ, R12 ;  /* 0x0000000cff03723e */ /* 0x001fe400000000ff */
[----:B-1----:R-:W-:Y:S01]  /*11550*/  PRMT R9, R11, 0x7610, R9 ;  /* 0x000076100b097816 */ /* 0x002fe20000000009 */
[----:B------:R-:W-:-:S05]  /*11560*/  FMUL R11, R227, R2 ;  /* 0x00000002e30b7220 */ /* 0x000fca0000400000 */
[----:B------:R-:W-:Y:S01]  /*11570*/  F2FP.F16.F32.PACK_AB R11, RZ, R11 ;  /* 0x0000000bff0b723e */ /* 0x000fe200000000ff */
[----:B------:R-:W-:-:S05]  /*11580*/  FMUL R12, R225, R2 ;  /* 0x00000002e10c7220 */ /* 0x000fca0000400000 */
[----:B------:R-:W-:Y:S01]  /*11590*/  F2FP.F16.F32.PACK_AB R12, RZ, R12 ;  /* 0x0000000cff0c723e */ /* 0x000fe200000000ff */
[----:B--2---:R-:W-:-:S05]  /*115a0*/  FMUL R10, R10, R2 ;  /* 0x000000020a0a7220 */ /* 0x004fca0000400000 */
[----:B------:R-:W-:Y:S01]  /*115b0*/  F2FP.F16.F32.PACK_AB R10, RZ, R10 ;  /* 0x0000000aff0a723e */ /* 0x000fe200000000ff */
[----:B---3--:R-:W-:-:S04]  /*115c0*/  FMUL R8, R8, R2 ;  /* 0x0000000208087220 */ /* 0x008fc80000400000 */
[----:B------:R0:W-:Y:S01]  /*115d0*/  @P1 STG.E.U16 desc[UR36][R4.64+0xb0], R10 ;  /* 0x0000b00a04001986 */ /* 0x0001e2000c101524 */
[----:B------:R-:W-:-:S03]  /*115e0*/  F2FP.F16.F32.PACK_AB R8, RZ, R8 ;  /* 0x00000008ff08723e */ /* 0x000fc600000000ff */
[----:B------:R-:W-:Y:S01]  /*115f0*/  @P0 STG.E.U16 desc[UR36][R4.64+0xb2], R9 ;  /* 0x0000b20904000986 */ /* 0x000fe2000c101524 */
[----:B------:R-:W-:-:S03]  /*11600*/  ISETP.GT.AND P1, PT, R0, 0x60, P3 ;  /* 0x000000600000780c */ /* 0x000fc60001f24270 */
[----:B------:R1:W-:Y:S01]  /*11610*/  @P4 STG.E.U16 desc[UR36][R6.64+0xb0], R3 ;  /* 0x0000b00306004986 */ /* 0x0003e2000c101524 */
[----:B0-----:R-:W-:Y:S02]  /*11620*/  PRMT R10, R8, 0x7610, R10 ;  /* 0x00007610080a7816 */ /* 0x001fe4000000000a */
[C---:B------:R-:W-:Y:S02]  /*11630*/  ISETP.GT.AND P0, PT, R0.reuse, 0x61, P3 ;  /* 0x000000610000780c */ /* 0x040fe40001f04270 */
[----:B------:R-:W-:Y:S01]  /*11640*/  ISETP.GT.AND P4, PT, R0, 0x60, P2 ;  /* 0x000000600000780c */ /* 0x000fe20001784270 */
[----:B------:R0:W-:Y:S01]  /*11650*/  @P5 STG.E.U16 desc[UR36][R6.64+0xb2], R10 ;  /* 0x0000b20a06005986 */ /* 0x0001e2000c101524 */
[-C--:B-1----:R-:W-:Y:S01]  /*11660*/  FMUL R3, R223, R2.reuse ;  /* 0x00000002df037220 */ /* 0x082fe20000400000 */
[-C--:B------:R-:W-:Y:S01]  /*11670*/  FMUL R9, R224, R2.reuse ;  /* 0x00000002e0097220 */ /* 0x080fe20000400000 */
[----:B------:R-:W-:Y:S01]  /*11680*/  PRMT R8, R11, 0x7610, R8 ;  /* 0x000076100b087816 */ /* 0x000fe20000000008 */
[----:B------:R-:W-:Y:S01]  /*11690*/  FMUL R11, R226, R2 ;  /* 0x00000002e20b7220 */ /* 0x000fe20000400000 */
[----:B------:R-:W-:-:S02]  /*116a0*/  ISETP.GT.AND P5, PT, R0, 0x61, P2 ;  /* 0x000000610000780c */ /* 0x000fc400017a4270 */
[----:B------:R-:W-:Y:S02]  /*116b0*/  F2FP.F16.F32.PACK_AB R3, RZ, R3 ;  /* 0x00000003ff03723e */ /* 0x000fe400000000ff */
[----:B------:R-:W-:Y:S02]  /*116c0*/  F2FP.F16.F32.PACK_AB R9, RZ, R9 ;  /* 0x00000009ff09723e */ /* 0x000fe400000000ff */
[----:B------:R-:W-:Y:S01]  /*116d0*/  PRMT R13, R3, 0x7610, R13 ;  /* 0x00007610030d7816 */ /* 0x000fe2000000000d */
[----:B------:R-:W-:Y:S01]  /*116e0*/  FMUL R3, R222, R2 ;  /* 0x00000002de037220 */ /* 0x000fe20000400000 */
[----:B------:R-:W-:Y:S01]  /*116f0*/  F2FP.F16.F32.PACK_AB R11, RZ, R11 ;  /* 0x0000000bff0b723e */ /* 0x000fe200000000ff */
[----:B------:R-:W-:Y:S01]  /*11700*/  @P1 STG.E.U16 desc[UR36][R4.64+0xc0], R8 ;  /* 0x0000c00804001986 */ /* 0x000fe2000c101524 */
[----:B0-----:R-:W-:Y:S02]  /*11710*/  PRMT R10, R9, 0x7610, R10 ;  /* 0x00007610090a7816 */ /* 0x001fe4000000000a */
[----:B------:R-:W-:Y:S01]  /*11720*/  ISETP.GT.AND P1, PT, R0, 0x68, P3 ;  /* 0x000000680000780c */ /* 0x000fe20001f24270 */
[----:B------:R-:W-:Y:S01]  /*11730*/  @P0 STG.E.U16 desc[UR36][R4.64+0xc2], R11 ;  /* 0x0000c20b04000986 */ /* 0x000fe2000c101524 */
[----:B------:R-:W-:-:S03]  /*11740*/  F2FP.F16.F32.PACK_AB R3, RZ, R3 ;  /* 0x00000003ff03723e */ /* 0x000fc600000000ff */
[----:B------:R-:W-:Y:S04]  /*11750*/  @P4 STG.E.U16 desc[UR36][R6.64+0xc0], R12 ;  /* 0x0000c00c06004986 */ /* 0x000fe8000c101524 */
[----:B------:R0:W-:Y:S01]  /*11760*/  @P5 STG.E.U16 desc[UR36][R6.64+0xc2], R10 ;  /* 0x0000c20a06005986 */ /* 0x0001e2000c101524 */
[----:B------:R-:W-:Y:S02]  /*11770*/  ISETP.GT.AND P0, PT, R0, 0x69, P3 ;  /* 0x000000690000780c */ /* 0x000fe40001f04270 */
[----:B0-----:R-:W-:Y:S01]  /*11780*/  PRMT R10, R3, 0x7610, R10 ;  /* 0x00007610030a7816 */ /* 0x001fe2000000000a */
[-C--:B------:R-:W-:Y:S01]  /*11790*/  FMUL R3, R219, R2.reuse ;  /* 0x00000002db037220 */ /* 0x080fe20000400000 */
[----:B------:R0:W-:Y:S04]  /*117a0*/  @P1 STG.E.U16 desc[UR36][R4.64+0xd0], R13 ;  /* 0x0000d00d04001986 */ /* 0x0001e8000c101524 */
[----:B------:R-:W-:Y:S01]  /*117b0*/  F2FP.F16.F32.PACK_AB R3, RZ, R3 ;  /* 0x00000003ff03723e */ /* 0x000fe200000000ff */
[-C--:B------:R-:W-:Y:S01]  /*117c0*/  FMUL R8, R221, R2.reuse ;  /* 0x00000002dd087220 */ /* 0x080fe20000400000 */
[----:B------:R-:W-:Y:S01]  /*117d0*/  FMUL R9, R220, R2 ;  /* 0x00000002dc097220 */ /* 0x000fe20000400000 */
[----:B------:R-:W-:-:S02]  /*117e0*/  ISETP.GT.AND P4, PT, R0, 0x68, P2 ;  /* 0x000000680000780c */ /* 0x000fc40001784270 */
[----:B0-----:R-:W-:Y:S01]  /*117f0*/  PRMT R13, R3, 0x7610, R13 ;  /* 0x00007610030d7816 */ /* 0x001fe2000000000d */
[----:B------:R-:W-:Y:S01]  /*11800*/  FMUL R3, R218, R2 ;  /* 0x00000002da037220 */ /* 0x000fe20000400000 */
[C---:B------:R-:W-:Y:S02]  /*11810*/  ISETP.GT.AND P5, PT, R0.reuse, 0x69, P2 ;  /* 0x000000690000780c */ /* 0x040fe400017a4270 */
[----:B------:R-:W-:Y:S02]  /*11820*/  ISETP.GT.AND P1, PT, R0, 0x70, P3 ;  /* 0x000000700000780c */ /* 0x000fe40001f24270 */
[----:B------:R-:W-:Y:S01]  /*11830*/  F2FP.F16.F32.PACK_AB R3, RZ, R3 ;  /* 0x00000003ff03723e */ /* 0x000fe200000000ff */
[----:B------:R0:W-:Y:S01]  /*11840*/  @P0 STG.E.U16 desc[UR36][R4.64+0xd2], R10 ;  /* 0x0000d20a04000986 */ /* 0x0001e2000c101524 */
[----:B------:R-:W-:Y:S02]  /*11850*/  F2FP.F16.F32.PACK_AB R8, RZ, R8 ;  /* 0x00000008ff08723e */ /* 0x000fe400000000ff */
[----:B------:R-:W-:-:S02]  /*11860*/  F2FP.F16.F32.PACK_AB R9, RZ, R9 ;  /* 0x00000009ff09723e */ /* 0x000fc400000000ff */
[----:B------:R-:W-:Y:S02]  /*11870*/  PRMT R11, R8, 0x7610, R11 ;  /* 0x00007610080b7816 */ /* 0x000fe4000000000b */
[----:B------:R-:W-:Y:S02]  /*11880*/  PRMT R12, R9, 0x7610, R12 ;  /* 0x00007610090c7816 */ /* 0x000fe4000000000c */
[----:B0-----:R-:W-:Y:S01]  /*11890*/  PRMT R10, R3, 0x7610, R10 ;  /* 0x00007610030a7816 */ /* 0x001fe2000000000a */
[-C--:B------:R-:W-:Y:S01]  /*118a0*/  FMUL R3, R215, R2.reuse ;  /* 0x00000002d7037220 */ /* 0x080fe20000400000 */
[----:B------:R-:W-:Y:S01]  /*118b0*/  ISETP.GT.AND P0, PT, R0, 0x71, P3 ;  /* 0x000000710000780c */ /* 0x000fe20001f04270 */
[----:B------:R-:W-:Y:S03]  /*118c0*/  @P4 STG.E.U16 desc[UR36][R6.64+0xd0], R11 ;  /* 0x0000d00b06004986 */ /* 0x000fe6000c101524 */
[----:B------:R-:W-:Y:S01]  /*118d0*/  F2FP.F16.F32.PACK_AB R3, RZ, R3 ;  /* 0x00000003ff03723e */ /* 0x000fe200000000ff */
[----:B------:R-:W-:Y:S04]  /*118e0*/  @P5 STG.E.U16 desc[UR36][R6.64+0xd2], R12 ;  /* 0x0000d20c06005986 */ /* 0x000fe8000c101524 */
[----:B------:R0:W-:Y:S01]  /*118f0*/  @P1 STG.E.U16 desc[UR36][R4.64+0xe0], R13 ;  /* 0x0000e00d04001986 */ /* 0x0001e2000c101524 */
[-C--:B------:R-:W-:Y:S01]  /*11900*/  FMUL R8, R217, R2.reuse ;  /* 0x00000002d9087220 */ /* 0x080fe20000400000 */
[----:B------:R-:W-:Y:S01]  /*11910*/  FMUL R9, R216, R2 ;  /* 0x00000002d8097220 */ /* 0x000fe20000400000 */
[----:B------:R-:W-:-:S02]  /*11920*/  ISETP.GT.AND P4, PT, R0, 0x70, P2 ;  /* 0x000000700000780c */ /* 0x000fc40001784270 */
[----:B------:R-:W-:Y:S02]  /*11930*/  ISETP.GT.AND P5, PT, R0, 0x71, P2 ;  /* 0x000000710000780c */ /* 0x000fe400017a4270 */
[----:B0-----:R-:W-:Y:S01]  /*11940*/  PRMT R13, R3, 0x7610, R13 ;  /* 0x00007610030d7816 */ /* 0x001fe2000000000d */
[----:B------:R-:W-:Y:S01]  /*11950*/  FMUL R3, R214, R2 ;  /* 0x00000002d6037220 */ /* 0x000fe20000400000 */
[----:B------:R-:W-:Y:S01]  /*11960*/  ISETP.GT.AND P1, PT, R0, 0x78, P3 ;  /* 0x000000780000780c */ /* 0x000fe20001f24270 */
[----:B------:R0:W-:Y:S01]  /*11970*/  @P0 STG.E.U16 desc[UR36][R4.64+0xe2], R10 ;  /* 0x0000e20a04000986 */ /* 0x0001e2000c101524 */
[----:B------:R-:W-:Y:S02]  /*11980*/  F2FP.F16.F32.PACK_AB R8, RZ, R8 ;  /* 0x00000008ff08723e */ /* 0x000fe400000000ff */
        /* <DEDUP_REMOVED lines=249> */
[----:B------:R-:W-:Y:S01]  /*12920*/  @P5 STG.E.U16 desc[UR36][R6.64+0x1a2], R12 ;  /* 0x0001a20c06005986 */ /* 0x000fe2000c101524 */
[-C--:B------:R-:W-:Y:S01]  /*12930*/  FMUL R8, R165, R2.reuse ;  /* 0x00000002a5087220 */ /* 0x080fe20000400000 */
[----:B------:R-:W-:Y:S01]  /*12940*/  FMUL R9, R164, R2 ;  /* 0x00000002a4097220 */ /* 0x000fe20000400000 */
[C---:B------:R-:W-:Y:S01]  /*12950*/  ISETP.GT.AND P4, PT, R0.reuse, 0xd8, P2 ;  /* 0x000000d80000780c */ /* 0x040fe20001784270 */
[----:B------:R0:W-:Y:S01]  /*12960*/  @P1 STG.E.U16 desc[UR36][R4.64+0x1b0], R13 ;  /* 0x0001b00d04001986 */ /* 0x0001e2000c101524 */
[----:B------:R-:W-:-:S02]  /*12970*/  ISETP.GT.AND P5, PT, R0, 0xd9, P2 ;  /* 0x000000d90000780c */ /* 0x000fc400017a4270 */
[----:B------:R-:W-:Y:S02]  /*12980*/  ISETP.GT.AND P1, PT, R0, 0xe0, P3 ;  /* 0x000000e00000780c */ /* 0x000fe40001f24270 */
[----:B------:R-:W-:Y:S02]  /*12990*/  F2FP.F16.F32.PACK_AB R8, RZ, R8 ;  /* 0x00000008ff08723e */ /* 0x000fe400000000ff */
[----:B------:R-:W-:Y:S02]  /*129a0*/  F2FP.F16.F32.PACK_AB R9, RZ, R9 ;  /* 0x00000009ff09723e */ /* 0x000fe400000000ff */
[----:B0-----:R-:W-:Y:S01]  /*129b0*/  PRMT R13, R3, 0x7610, R13 ;  /* 0x00007610030d7816 */ /* 0x001fe2000000000d */
[----:B------:R-:W-:Y:S01]  /*129c0*/  FMUL R3, R161, R2 ;  /* 0x00000002a1037220 */ /* 0x000fe20000400000 */
[----:B------:R-:W-:Y:S01]  /*129d0*/  PRMT R11, R8, 0x7610, R11 ;  /* 0x00007610080b7816 */ /* 0x000fe2000000000b */
[----:B------:R0:W-:Y:S03]  /*129e0*/  @P0 STG.E.U16 desc[UR36][R4.64+0x1b2], R10 ;  /* 0x0001b20a04000986 */ /* 0x0001e6000c101524 */
[----:B------:R-:W-:-:S02]  /*129f0*/  F2FP.F16.F32.PACK_AB R3, RZ, R3 ;  /* 0x00000003ff03723e */ /* 0x000fc400000000ff */
[----:B------:R-:W-:Y:S01]  /*12a00*/  PRMT R12, R9, 0x7610, R12 ;  /* 0x00007610090c7816 */ /* 0x000fe2000000000c */
[----:B------:R-:W-:Y:S01]  /*12a10*/  @P4 STG.E.U16 desc[UR36][R6.64+0x1b0], R11 ;  /* 0x0001b00b06004986 */ /* 0x000fe2000c101524 */
[-C--:B------:R-:W-:Y:S01]  /*12a20*/  FMUL R8, R160, R2.reuse ;  /* 0x00000002a0087220 */ /* 0x080fe20000400000 */
[----:B------:R-:W-:Y:S02]  /*12a30*/  ISETP.GT.AND P0, PT, R0, 0xe1, P3 ;  /* 0x000000e10000780c */ /* 0x000fe40001f04270 */
[----:B0-----:R-:W-:Y:S01]  /*12a40*/  PRMT R10, R3, 0x7610, R10 ;  /* 0x00007610030a7816 */ /* 0x001fe2000000000a */
[-C--:B------:R-:W-:Y:S01]  /*12a50*/  FMUL R3, R158, R2.reuse ;  /* 0x000000029e037220 */ /* 0x080fe20000400000 */
[----:B------:R-:W-:Y:S01]  /*12a60*/  @P5 STG.E.U16 desc[UR36][R6.64+0x1b2], R12 ;  /* 0x0001b20c06005986 */ /* 0x000fe2000c101524 */
[----:B------:R-:W-:Y:S01]  /*12a70*/  FMUL R9, R159, R2 ;  /* 0x000000029f097220 */ /* 0x000fe20000400000 */
[C---:B------:R-:W-:Y:S02]  /*12a80*/  ISETP.GT.AND P4, PT, R0.reuse, 0xe0, P2 ;  /* 0x000000e00000780c */ /* 0x040fe40001784270 */
[----:B------:R0:W-:Y:S01]  /*12a90*/  @P1 STG.E.U16 desc[UR36][R4.64+0x1c0], R13 ;  /* 0x0001c00d04001986 */ /* 0x0001e2000c101524 */
[----:B------:R-:W-:-:S02]  /*12aa0*/  ISETP.GT.AND P5, PT, R0, 0xe1, P2 ;  /* 0x000000e10000780c */ /* 0x000fc400017a4270 */
[----:B------:R-:W-:Y:S02]  /*12ab0*/  ISETP.GT.AND P1, PT, R0, 0xe8, P3 ;  /* 0x000000e80000780c */ /* 0x000fe40001f24270 */
[----:B------:R-:W-:Y:S02]  /*12ac0*/  F2FP.F16.F32.PACK_AB R3, RZ, R3 ;  /* 0x00000003ff03723e */ /* 0x000fe400000000ff */
[----:B------:R-:W-:Y:S02]  /*12ad0*/  F2FP.F16.F32.PACK_AB R8, RZ, R8 ;  /* 0x00000008ff08723e */ /* 0x000fe400000000ff */
[----:B------:R-:W-:Y:S02]  /*12ae0*/  F2FP.F16.F32.PACK_AB R9, RZ, R9 ;  /* 0x00000009ff09723e */ /* 0x000fe400000000ff */
[----:B0-----:R-:W-:Y:S01]  /*12af0*/  PRMT R13, R3, 0x7610, R13 ;  /* 0x00007610030d7816 */ /* 0x001fe2000000000d */
[----:B------:R-:W-:Y:S01]  /*12b00*/  FMUL R3, R157, R2 ;  /* 0x000000029d037220 */ /* 0x000fe20000400000 */
[----:B------:R-:W-:-:S02]  /*12b10*/  PRMT R11, R8, 0x7610, R11 ;  /* 0x00007610080b7816 */ /* 0x000fc4000000000b */
[----:B------:R-:W-:Y:S01]  /*12b20*/  PRMT R12, R9, 0x7610, R12 ;  /* 0x00007610090c7816 */ /* 0x000fe2000000000c */
[----:B------:R0:W-:Y:S01]  /*12b30*/  @P0 STG.E.U16 desc[UR36][R4.64+0x1c2], R10 ;  /* 0x0001c20a04000986 */ /* 0x0001e2000c101524 */
[----:B------:R-:W-:Y:S01]  /*12b40*/  F2FP.F16.F32.PACK_AB R3, RZ, R3 ;  /* 0x00000003ff03723e */ /* 0x000fe200000000ff */
[----:B------:R-:W-:Y:S02]  /*12b50*/  FMUL R8, R156, R2 ;  /* 0x000000029c087220 */ /* 0x000fe40000400000 */
[----:B------:R1:W-:Y:S01]  /*12b60*/  @P4 STG.E.U16 desc[UR36][R6.64+0x1c0], R11 ;  /* 0x0001c00b06004986 */ /* 0x0003e2000c101524 */
[----:B------:R-:W-:-:S03]  /*12b70*/  ISETP.GT.AND P0, PT, R0, 0xe9, P3 ;  /* 0x000000e90000780c */ /* 0x000fc60001f04270 */
[----:B------:R-:W-:Y:S01]  /*12b80*/  @P5 STG.E.U16 desc[UR36][R6.64+0x1c2], R12 ;  /* 0x0001c20c06005986 */ /* 0x000fe2000c101524 */
[----:B------:R-:W-:-:S03]  /*12b90*/  ISETP.GT.AND P4, PT, R0, 0xe9, P2 ;  /* 0x000000e90000780c */ /* 0x000fc60001784270 */
[----:B------:R2:W-:Y:S01]  /*12ba0*/  @P1 STG.E.U16 desc[UR36][R4.64+0x1d0], R13 ;  /* 0x0001d00d04001986 */ /* 0x0005e2000c101524 */
[----:B------:R-:W-:Y:S02]  /*12bb0*/  ISETP.GT.AND P1, PT, R0, 0xe8, P2 ;  /* 0x000000e80000780c */ /* 0x000fe40001724270 */
[----:B0-----:R-:W-:Y:S01]  /*12bc0*/  PRMT R10, R3, 0x7610, R10 ;  /* 0x00007610030a7816 */ /* 0x001fe2000000000a */
[-C--:B------:R-:W-:Y:S01]  /*12bd0*/  FMUL R3, R152, R2.reuse ;  /* 0x0000000298037220 */ /* 0x080fe20000400000 */
[----:B------:R-:W-:Y:S01]  /*12be0*/  ISETP.GT.AND P5, PT, R0, 0xf0, P3 ;  /* 0x000000f00000780c */ /* 0x000fe20001fa4270 */
[----:B------:R-:W-:Y:S01]  /*12bf0*/  FMUL R9, R153, R2 ;  /* 0x0000000299097220 */ /* 0x000fe20000400000 */
[----:B------:R-:W-:Y:S02]  /*12c00*/  F2FP.F16.F32.PACK_AB R8, RZ, R8 ;  /* 0x00000008ff08723e */ /* 0x000fe400000000ff */
[----:B------:R-:W-:Y:S02]  /*12c10*/  F2FP.F16.F32.PACK_AB R3, RZ, R3 ;  /* 0x00000003ff03723e */ /* 0x000fe400000000ff */
[----:B-1----:R-:W-:-:S02]  /*12c20*/  PRMT R11, R8, 0x7610, R11 ;  /* 0x00007610080b7816 */ /* 0x002fc4000000000b */
[----:B------:R-:W-:Y:S02]  /*12c30*/  F2FP.F16.F32.PACK_AB R9, RZ, R9 ;  /* 0x00000009ff09723e */ /* 0x000fe400000000ff */
[----:B--2---:R-:W-:Y:S01]  /*12c40*/  PRMT R13, R3, 0x7610, R13 ;  /* 0x00007610030d7816 */ /* 0x004fe2000000000d */
[----:B------:R-:W-:Y:S01]  /*12c50*/  @P0 STG.E.U16 desc[UR36][R4.64+0x1d2], R10 ;  /* 0x0001d20a04000986 */ /* 0x000fe2000c101524 */
[----:B------:R-:W-:-:S03]  /*12c60*/  FMUL R3, R23, R2 ;  /* 0x0000000217037220 */ /* 0x000fc60000400000 */
[----:B------:R-:W-:Y:S04]  /*12c70*/  @P1 STG.E.U16 desc[UR36][R6.64+0x1d0], R11 ;  /* 0x0001d00b06001986 */ /* 0x000fe8000c101524 */
[----:B------:R0:W-:Y:S01]  /*12c80*/  @P4 STG.E.U16 desc[UR36][R6.64+0x1d2], R9 ;  /* 0x0001d20906004986 */ /* 0x0001e2000c101524 */
[----:B------:R-:W-:-:S03]  /*12c90*/  ISETP.GT.AND P4, PT, R0, 0xf0, P2 ;  /* 0x000000f00000780c */ /* 0x000fc60001784270 */
[----:B------:R-:W-:Y:S01]  /*12ca0*/  @P5 STG.E.U16 desc[UR36][R4.64+0x1e0], R13 ;  /* 0x0001e00d04005986 */ /* 0x000fe2000c101524 */
[----:B------:R-:W-:Y:S01]  /*12cb0*/  ISETP.GT.AND P5, PT, R0, 0xf1, P3 ;  /* 0x000000f10000780c */ /* 0x000fe20001fa4270 */
[----:B------:R-:W-:Y:S01]  /*12cc0*/  FMUL R8, R22, R2 ;  /* 0x0000000216087220 */ /* 0x000fe20000400000 */
[----:B------:R-:W-:-:S04]  /*12cd0*/  F2FP.F16.F32.PACK_AB R3, RZ, R3 ;  /* 0x00000003ff03723e */ /* 0x000fc800000000ff */
[----:B------:R-:W-:Y:S02]  /*12ce0*/  PRMT R14, R3, 0x7610, R14 ;  /* 0x00007610030e7816 */ /* 0x000fe4000000000e */
[----:B------:R-:W-:Y:S01]  /*12cf0*/  F2FP.F16.F32.PACK_AB R12, RZ, R8 ;  /* 0x00000008ff0c723e */ /* 0x000fe200000000ff */
[----:B0-----:R-:W-:-:S04]  /*12d00*/  FMUL R9, R19, R2 ;  /* 0x0000000213097220 */ /* 0x001fc80000400000 */
[----:B------:R-:W-:Y:S01]  /*12d10*/  @P5 STG.E.U16 desc[UR36][R4.64+0x1e2], R14 ;  /* 0x0001e20e04005986 */ /* 0x000fe2000c101524 */
[----:B------:R-:W-:-:S03]  /*12d20*/  ISETP.GT.AND P5, PT, R0, 0xf8, P3 ;  /* 0x000000f80000780c */ /* 0x000fc60001fa4270 */
[----:B------:R0:W-:Y:S01]  /*12d30*/  @P4 STG.E.U16 desc[UR36][R6.64+0x1e0], R12 ;  /* 0x0001e00c06004986 */ /* 0x0001e2000c101524 */
[C---:B------:R-:W-:Y:S01]  /*12d40*/  ISETP.GT.AND P4, PT, R0.reuse, 0xf1, P2 ;  /* 0x000000f10000780c */ /* 0x040fe20001784270 */
[-C--:B------:R-:W-:Y:S01]  /*12d50*/  FMUL R11, R21, R2.reuse ;  /* 0x00000002150b7220 */ /* 0x080fe20000400000 */
[----:B------:R-:W-:Y:S01]  /*12d60*/  ISETP.GT.AND P3, PT, R0, 0xf9, P3 ;  /* 0x000000f90000780c */ /* 0x000fe20001f64270 */
[-C--:B------:R-:W-:Y:S01]  /*12d70*/  FMUL R10, R20, R2.reuse ;  /* 0x00000002140a7220 */ /* 0x080fe20000400000 */
[----:B------:R-:W-:Y:S01]  /*12d80*/  USHF.L.U32 UR9, UR4, 0x8, URZ ;  /* 0x0000000804097899 */ /* 0x000fe2000800063f */
[----:B------:R-:W-:Y:S01]  /*12d90*/  FMUL R8, R18, R2 ;  /* 0x0000000212087220 */ /* 0x000fe20000400000 */
[----:B------:R-:W-:Y:S01]  /*12da0*/  F2FP.F16.F32.PACK_AB R9, RZ, R9 ;  /* 0x00000009ff09723e */ /* 0x000fe200000000ff */
[----:B------:R-:W-:Y:S01]  /*12db0*/  USHF.L.U64.HI UR8, UR4, 0x8, UR5 ;  /* 0x0000000804087899 */ /* 0x000fe20008010205 */
[----:B------:R-:W-:Y:S02]  /*12dc0*/  F2FP.F16.F32.PACK_AB R11, RZ, R11 ;  /* 0x0000000bff0b723e */ /* 0x000fe400000000ff */
[----:B------:R-:W-:-:S02]  /*12dd0*/  F2FP.F16.F32.PACK_AB R10, RZ, R10 ;  /* 0x0000000aff0a723e */ /* 0x000fc400000000ff */
[----:B0-----:R-:W-:Y:S01]  /*12de0*/  PRMT R12, R9, 0x7610, R12 ;  /* 0x00007610090c7816 */ /* 0x001fe2000000000c */
[----:B------:R-:W-:Y:S01]  /*12df0*/  IMAD.U32 R9, RZ, RZ, UR9 ;  /* 0x00000009ff097e24 */ /* 0x000fe2000f8e00ff */
[----:B------:R-:W-:Y:S01]  /*12e00*/  F2FP.F16.F32.PACK_AB R8, RZ, R8 ;  /* 0x00000008ff08723e */ /* 0x000fe200000000ff */
[----:B------:R0:W-:Y:S01]  /*12e10*/  @P4 STG.E.U16 desc[UR36][R6.64+0x1e2], R11 ;  /* 0x0001e20b06004986 */ /* 0x0001e2000c101524 */
[----:B------:R-:W-:Y:S02]  /*12e20*/  ISETP.GT.AND P1, PT, R155, 0x80, PT ;  /* 0x000000809b00780c */ /* 0x000fe40003f24270 */
[----:B------:R-:W-:Y:S01]  /*12e30*/  PRMT R13, R8, 0x7610, R13 ;  /* 0x00007610080d7816 */ /* 0x000fe2000000000d */
[----:B------:R-:W-:Y:S04]  /*12e40*/  @P5 STG.E.U16 desc[UR36][R4.64+0x1f0], R10 ;  /* 0x0001f00a04005986 */ /* 0x000fe8000c101524 */
[----:B------:R1:W-:Y:S01]  /*12e50*/  @P3 STG.E.U16 desc[UR36][R4.64+0x1f2], R12 ;  /* 0x0001f20c04003986 */ /* 0x0003e2000c101524 */
[----:B------:R-:W-:Y:S01]  /*12e60*/  IADD3 R8, P3, P5, R4, UR7, R9 ;  /* 0x0000000704087c10 */ /* 0x000fe2000fd7e009 */
[----:B0-----:R-:W-:Y:S01]  /*12e70*/  IMAD.U32 R11, RZ, RZ, UR8 ;  /* 0x00000008ff0b7e24 */ /* 0x001fe2000f8e00ff */
[----:B------:R-:W-:-:S02]  /*12e80*/  ISETP.GT.AND P4, PT, R0, 0xf8, P2 ;  /* 0x000000f80000780c */ /* 0x000fc40001784270 */
[C---:B------:R-:W-:Y:S02]  /*12e90*/  ISETP.GT.AND P2, PT, R0.reuse, 0xf9, P2 ;  /* 0x000000f90000780c */ /* 0x040fe40001744270 */
[----:B------:R-:W-:Y:S02]  /*12ea0*/  IADD3.X R9, R5, UR6, R11, P3, P5 ;  /* 0x0000000605097c10 */ /* 0x000fe40009fea40b */
[----:B------:R-:W-:Y:S01]  /*12eb0*/  ISETP.GT.AND P3, PT, R0, 0x1, P1 ;  /* 0x000000010000780c */ /* 0x000fe20000f64270 */
[-C--:B------:R-:W-:Y:S01]  /*12ec0*/  FMUL R3, R15, R2.reuse ;  /* 0x000000020f037220 */ /* 0x080fe20000400000 */
[----:B------:R-:W-:Y:S01]  /*12ed0*/  FMUL R25, R25, R2 ;  /* 0x0000000219197220 */ /* 0x000fe20000400000 */
[----:B-1----:R-:W-:-:S03]  /*12ee0*/  IADD3 R4, P5, R4, UR9, RZ ;  /* 0x0000000904047c10 */ /* 0x002fc6000ffbe0ff */
[----:B------:R-:W-:Y:S02]  /*12ef0*/  F2FP.F16.F32.PACK_AB R3, RZ, R3 ;  /* 0x00000003ff03723e */ /* 0x000fe400000000ff */
[----:B------:R-:W-:Y:S02]  /*12f00*/  F2FP.F16.F32.PACK_AB R25, RZ, R25 ;  /* 0x00000019ff19723e */ /* 0x000fe400000000ff */
[----:B------:R-:W-:Y:S01]  /*12f10*/  IADD3.X R5, R5, UR8, RZ, P5, !PT ;  /* 0x0000000805057c10 */ /* 0x000fe2000affe4ff */
[----:B------:R-:W-:Y:S01]  /*12f20*/  @P4 STG.E.U16 desc[UR36][R6.64+0x1f0], R13 ;  /* 0x0001f00d06004986 */ /* 0x000fe2000c101524 */
[----:B------:R-:W-:-:S03]  /*12f30*/  ISETP.GT.AND P0, PT, R155, 0x88, PT ;  /* 0x000000889b00780c */ /* 0x000fc60003f04270 */
[----:B------:R0:W-:Y:S01]  /*12f40*/  @P2 STG.E.U16 desc[UR36][R6.64+0x1f2], R3 ;  /* 0x0001f20306002986 */ /* 0x0001e2000c101524 */
[----:B------:R-:W-:-:S03]  /*12f50*/  ISETP.GT.AND P4, PT, R0, RZ, P1 ;  /* 0x000000ff0000720c */ /* 0x000fc60000f84270 */
[----:B------:R-:W-:Y:S01]  /*12f60*/  @P3 STG.E.U16 desc[UR36][R4.64+0x2], R25 ;  /* 0x0000021904003986 */ /* 0x000fe2000c101524 */
[----:B------:R-:W-:Y:S02]  /*12f70*/  IADD3 R10, P3, R4, UR7, RZ ;  /* 0x00000007040a7c10 */ /* 0x000fe4000ff7e0ff */
[----:B------:R-:W-:Y:S01]  /*12f80*/  ISETP.GT.AND P2, PT, R0, RZ, P0 ;  /* 0x000000ff0000720c */ /* 0x000fe20000744270 */
[-C--:B------:R-:W-:Y:S01]  /*12f90*/  FMUL R24, R24, R2.reuse ;  /* 0x0000000218187220 */ /* 0x080fe20000400000 */
[-C--:B------:R-:W-:Y:S01]  /*12fa0*/  FMUL R26, R26, R2.reuse ;  /* 0x000000021a1a7220 */ /* 0x080fe20000400000 */
[C---:B------:R-:W-:Y:S02]  /*12fb0*/  ISETP.GT.AND P5, PT, R0.reuse, 0x1, P0 ;  /* 0x000000010000780c */ /* 0x040fe400007a4270 */
[----:B------:R-:W-:Y:S02]  /*12fc0*/  IADD3.X R11, R5, UR6, RZ, P3, !PT ;  /* 0x00000006050b7c10 */ /* 0x000fe40009ffe4ff */
[----:B------:R-:W-:Y:S01]  /*12fd0*/  ISETP.GT.AND P3, PT, R0, 0x9, P1 ;  /* 0x000000090000780c */ /* 0x000fe20000f64270 */
[-C--:B------:R-:W-:Y:S01]  /*12fe0*/  FMUL R27, R27, R2.reuse ;  /* 0x000000021b1b7220 */ /* 0x080fe20000400000 */
[----:B------:R-:W-:Y:S01]  /*12ff0*/  FMUL R29, R29, R2 ;  /* 0x000000021d1d7220 */ /* 0x000fe20000400000 */
[----:B------:R-:W-:-:S02]  /*13000*/  F2FP.F16.F32.PACK_AB R24, RZ, R24 ;  /* 0x00000018ff18723e */ /* 0x000fc400000000ff */
[----:B------:R-:W-:Y:S02]  /*13010*/  F2FP.F16.F32.PACK_AB R26, RZ, R26 ;  /* 0x0000001aff1a723e */ /* 0x000fe400000000ff */
[----:B------:R-:W-:Y:S01]  /*13020*/  F2FP.F16.F32.PACK_AB R27, RZ, R27 ;  /* 0x0000001bff1b723e */ /* 0x000fe200000000ff */
[----:B------:R-:W-:Y:S01]  /*13030*/  @P4 STG.E.U16 desc[UR36][R4.64], R24 ;  /* 0x0000001804004986 */ /* 0x000fe2000c101524 */
[----:B------:R-:W-:Y:S02]  /*13040*/  F2FP.F16.F32.PACK_AB R29, RZ, R29 ;  /* 0x0000001dff1d723e */ /* 0x000fe400000000ff */
[C---:B------:R-:W-:Y:S01]  /*13050*/  ISETP.GT.AND P4, PT, R0.reuse, 0x8, P1 ;  /* 0x000000080000780c */ /* 0x040fe20000f84270 */
[----:B------:R-:W-:Y:S01]  /*13060*/  @P2 STG.E.U16 desc[UR36][R10.64], R26 ;  /* 0x0000001a0a002986 */ /* 0x000fe2000c101524 */
[----:B------:R-:W-:Y:S01]  /*13070*/  ISETP.GT.AND P2, PT, R0, 0x8, P0 ;  /* 0x000000080000780c */ /* 0x000fe20000744270 */
[-C--:B------:R-:W-:Y:S01]  /*13080*/  FMUL R28, R28, R2.reuse ;  /* 0x000000021c1c7220 */ /* 0x080fe20000400000 */
[----:B------:R-:W-:Y:S01]  /*13090*/  FMUL R30, R30, R2 ;  /* 0x000000021e1e7220 */ /* 0x000fe20000400000 */
[----:B------:R-:W-:Y:S01]  /*130a0*/  @P5 STG.E.U16 desc[UR36][R10.64+0x2], R27 ;  /* 0x0000021b0a005986 */ /* 0x000fe2000c101524 */
[----:B------:R-:W-:-:S03]  /*130b0*/  ISETP.GT.AND P5, PT, R0, 0x9, P0 ;  /* 0x000000090000780c */ /* 0x000fc600007a4270 */
[----:B------:R-:W-:Y:S01]  /*130c0*/  @P3 STG.E.U16 desc[UR36][R4.64+0x12], R29 ;  /* 0x0000121d04003986 */ /* 0x000fe2000c101524 */
[----:B0-----:R-:W-:Y:S02]  /*130d0*/  IADD3 R6, P3, R4, UR7, RZ ;  /* 0x0000000704067c10 */ /* 0x001fe4000ff7e0ff */
[----:B------:R-:W-:Y:S01]  /*130e0*/  F2FP.F16.F32.PACK_AB R28, RZ, R28 ;  /* 0x0000001cff1c723e */ /* 0x000fe200000000ff */
[----:B------:R-:W-:Y:S01]  /*130f0*/  FMUL R31, R31, R2 ;  /* 0x000000021f1f7220 */ /* 0x000fe20000400000 */
[----:B------:R-:W-:Y:S02]  /*13100*/  F2FP.F16.F32.PACK_AB R30, RZ, R30 ;  /* 0x0000001eff1e723e */ /* 0x000fe400000000ff */
[----:B------:R-:W-:Y:S01]  /*13110*/  IADD3.X R7, R5, UR6, RZ, P3, !PT ;  /* 0x0000000605077c10 */ /* 0x000fe20009ffe4ff */
[----:B------:R-:W-:Y:S01]  /*13120*/  @P4 STG.E.U16 desc[UR36][R4.64+0x10], R28 ;  /* 0x0000101c04004986 */ /* 0x000fe2000c101524 */
[----:B------:R-:W-:-:S03]  /*13130*/  F2FP.F16.F32.PACK_AB R31, RZ, R31 ;  /* 0x0000001fff1f723e */ /* 0x000fc600000000ff */
[----:B------:R0:W-:Y:S01]  /*13140*/  @P2 STG.E.U16 desc[UR36][R6.64+0x10], R30 ;  /* 0x0000101e06002986 */ /* 0x0001e2000c101524 */
[C---:B------:R-:W-:Y:S02]  /*13150*/  ISETP.GT.AND P2, PT, R0.reuse, 0x10, P0 ;  /* 0x000000100000780c */ /* 0x040fe40000744270 */
[C---:B------:R-:W-:Y:S01]  /*13160*/  ISETP.GT.AND P4, PT, R0.reuse, 0x10, P1 ;  /* 0x000000100000780c */ /* 0x040fe20000f84270 */
[----:B------:R-:W-:Y:S01]  /*13170*/  @P5 STG.E.U16 desc[UR36][R8.64+0x12], R31 ;  /* 0x0000121f08005986 */ /* 0x000fe2000c101524 */
[----:B------:R-:W-:Y:S01]  /*13180*/  ISETP.GT.AND P3, PT, R0, 0x11, P1 ;  /* 0x000000110000780c */ /* 0x000fe20000f64270 */
[-C--:B------:R-:W-:Y:S01]  /*13190*/  FMUL R32, R32, R2.reuse ;  /* 0x0000000220207220 */ /* 0x080fe20000400000 */
[----:B------:R-:W-:Y:S01]  /*131a0*/  ISETP.GT.AND P5, PT, R0, 0x11, P0 ;  /* 0x000000110000780c */ /* 0x000fe200007a4270 */
[-C--:B------:R-:W-:Y:S01]  /*131b0*/  FMUL R33, R33, R2.reuse ;  /* 0x0000000221217220 */ /* 0x080fe20000400000 */
[----:B------:R-:W-:Y:S02]  /*131c0*/  FMUL R34, R34, R2 ;  /* 0x0000000222227220 */ /* 0x000fe40000400000 */
[----:B------:R-:W-:-:S02]  /*131d0*/  F2FP.F16.F32.PACK_AB R32, RZ, R32 ;  /* 0x00000020ff20723e */ /* 0x000fc400000000ff */
[----:B------:R-:W-:Y:S01]  /*131e0*/  F2FP.F16.F32.PACK_AB R33, RZ, R33 ;  /* 0x00000021ff21723e */ /* 0x000fe200000000ff */
[----:B0-----:R-:W-:Y:S01]  /*131f0*/  @P2 IMAD.MOV.U32 R7, RZ, RZ, R9 ;  /* 0x000000ffff072224 */ /* 0x001fe200078e0009 */
[----:B------:R-:W-:Y:S01]  /*13200*/  F2FP.F16.F32.PACK_AB R34, RZ, R34 ;  /* 0x00000022ff22723e */ /* 0x000fe200000000ff */
[----:B------:R-:W-:Y:S01]  /*13210*/  FMUL R35, R35, R2 ;  /* 0x0000000223237220 */ /* 0x000fe20000400000 */
[----:B------:R-:W-:Y:S01]  /*13220*/  @P2 MOV R6, R8 ;  /* 0x0000000800062202 */ /* 0x000fe20000000f00 */
[----:B------:R-:W-:Y:S04]  /*13230*/  @P4 STG.E.U16 desc[UR36][R4.64+0x20], R32 ;  /* 0x0000202004004986 */ /* 0x000fe8000c101524 */
[----:B------:R-:W-:Y:S01]  /*13240*/  @P3 STG.E.U16 desc[UR36][R4.64+0x22], R33 ;  /* 0x0000222104003986 */ /* 0x000fe2000c101524 */
[----:B------:R-:W-:-:S03]  /*13250*/  F2FP.F16.F32.PACK_AB R35, RZ, R35 ;  /* 0x00000023ff23723e */ /* 0x000fc600000000ff */
[----:B------:R0:W-:Y:S01]  /*13260*/  @P2 STG.E.U16 desc[UR36][R6.64+0x20], R34 ;  /* 0x0000202206002986 */ /* 0x0001e2000c101524 */
[C---:B------:R-:W-:Y:S02]  /*13270*/  ISETP.GT.AND P2, PT, R0.reuse, 0x18, P0 ;  /* 0x000000180000780c */ /* 0x040fe40000744270 */
[C---:B------:R-:W-:Y:S02]  /*13280*/  ISETP.GT.AND P4, PT, R0.reuse, 0x18, P1 ;  /* 0x000000180000780c */ /* 0x040fe40000f84270 */
[----:B------:R-:W-:Y:S01]  /*13290*/  ISETP.GT.AND P3, PT, R0, 0x19, P1 ;  /* 0x000000190000780c */ /* 0x000fe20000f64270 */
[----:B0-----:R-:W-:Y:S02]  /*132a0*/  @P5 IMAD.MOV.U32 R6, RZ, RZ, R8 ;  /* 0x000000ffff065224 */ /* 0x001fe400078e0008 */
[----:B------:R-:W-:Y:S02]  /*132b0*/  @P5 IMAD.MOV.U32 R7, RZ, RZ, R9 ;  /* 0x000000ffff075224 */ /* 0x000fe400078e0009 */
[-C--:B------:R-:W-:Y:S01]  /*132c0*/  FMUL R36, R36, R2.reuse ;  /* 0x0000000224247220 */ /* 0x080fe20000400000 */
[----:B------:R-:W-:-:S02]  /*132d0*/  FMUL R37, R37, R2 ;  /* 0x0000000225257220 */ /* 0x000fc40000400000 */
[----:B------:R0:W-:Y:S01]  /*132e0*/  @P5 STG.E.U16 desc[UR36][R6.64+0x22], R35 ;  /* 0x0000222306005986 */ /* 0x0001e2000c101524 */
[----:B------:R-:W-:Y:S01]  /*132f0*/  ISETP.GT.AND P5, PT, R0, 0x19, P0 ;  /* 0x000000190000780c */ /* 0x000fe200007a4270 */
[----:B------:R-:W-:Y:S01]  /*13300*/  FMUL R38, R38, R2 ;  /* 0x0000000226267220 */ /* 0x000fe20000400000 */
[----:B------:R-:W-:Y:S02]  /*13310*/  F2FP.F16.F32.PACK_AB R36, RZ, R36 ;  /* 0x00000024ff24723e */ /* 0x000fe400000000ff */
[----:B------:R-:W-:Y:S01]  /*13320*/  F2FP.F16.F32.PACK_AB R37, RZ, R37 ;  /* 0x00000025ff25723e */ /* 0x000fe200000000ff */
[----:B------:R-:W-:Y:S01]  /*13330*/  FMUL R39, R39, R2 ;  /* 0x0000000227277220 */ /* 0x000fe20000400000 */
[----:B------:R-:W-:Y:S01]  /*13340*/  F2FP.F16.F32.PACK_AB R38, RZ, R38 ;  /* 0x00000026ff26723e */ /* 0x000fe200000000ff */
[----:B------:R-:W-:Y:S01]  /*13350*/  @P4 STG.E.U16 desc[UR36][R4.64+0x30], R36 ;  /* 0x0000302404004986 */ /* 0x000fe2000c101524 */
[----:B0-----:R-:W-:Y:S01]  /*13360*/  @P2 IMAD.MOV.U32 R6, RZ, RZ, R8 ;  /* 0x000000ffff062224 */ /* 0x001fe200078e0008 */
[----:B------:R-:W-:-:S02]  /*13370*/  @P2 MOV R7, R9 ;  /* 0x0000000900072202 */ /* 0x000fc40000000f00 */
        /* <DEDUP_REMOVED lines=18> */
[----:B0-----:R-:W-:Y:S02]  /*134a0*/  @P2 IMAD.MOV.U32 R6, RZ, RZ, R8 ;  /* 0x000000ffff062224 */ /* 0x001fe400078e0008 */
[----:B------:R-:W-:Y:S01]  /*134b0*/  @P2 IMAD.MOV.U32 R7, RZ, RZ, R9 ;  /* 0x000000ffff072224 */ /* 0x000fe200078e0009 */
[----:B------:R-:W-:Y:S01]  /*134c0*/  @P3 STG.E.U16 desc[UR36][R4.64+0x42], R41 ;  /* 0x0000422904003986 */ /* 0x000fe2000c101524 */
[----:B------:R-:W-:-:S03]  /*134d0*/  F2FP.F16.F32.PACK_AB R43, RZ, R43 ;  /* 0x0000002bff2b723e */ /* 0x000fc600000000ff */
[----:B------:R0:W-:Y:S01]  /*134e0*/  @P2 STG.E.U16 desc[UR36][R6.64+0x40], R42 ;  /* 0x0000402a06002986 */ /* 0x0001e2000c101524 */
[C---:B------:R-:W-:Y:S02]  /*134f0*/  ISETP.GT.AND P2, PT, R0.reuse, 0x28, P0 ;  /* 0x000000280000780c */ /* 0x040fe40000744270 */
[C---:B------:R-:W-:Y:S02]  /*13500*/  ISETP.GT.AND P4, PT, R0.reuse, 0x28, P1 ;  /* 0x000000280000780c */ /* 0x040fe40000f84270 */
[----:B------:R-:W-:Y:S02]  /*13510*/  ISETP.GT.AND P3, PT, R0, 0x29, P1 ;  /* 0x000000290000780c */ /* 0x000fe40000f64270 */
[----:B0-----:R-:W-:Y:S01]  /*13520*/  @P5 MOV R6, R8 ;  /* 0x0000000800065202 */ /* 0x001fe20000000f00 */
        /* <DEDUP_REMOVED lines=18> */
[----:B------:R-:W-:Y:S01]  /*13650*/  ISETP.GT.AND P3, PT, R0, 0x31, P1 ;  /* 0x000000310000780c */ /* 0x000fe20000f64270 */
[----:B0-----:R-:W-:Y:S01]  /*13660*/  @P5 IMAD.MOV.U32 R6, RZ, RZ, R8 ;  /* 0x000000ffff065224 */ /* 0x001fe200078e0008 */
[----:B------:R-:W-:Y:S01]  /*13670*/  @P5 MOV R7, R9 ;  /* 0x0000000900075202 */ /* 0x000fe20000000f00 */
[-C--:B------:R-:W-:Y:S01]  /*13680*/  FMUL R48, R48, R2.reuse ;  /* 0x0000000230307220 */ /* 0x080fe20000400000 */
[----:B------:R-:W-:-:S03]  /*13690*/  FMUL R49, R49, R2 ;  /* 0x0000000231317220 */ /* 0x000fc60000400000 */
        /* <DEDUP_REMOVED lines=28> */
[----:B0-----:R-:W-:Y:S01]  /*13860*/  @P2 MOV R6, R8 ;  /* 0x0000000800062202 */ /* 0x001fe20000000f00 */
[----:B------:R-:W-:-:S02]  /*13870*/  @P2 IMAD.MOV.U32 R7, RZ, RZ, R9 ;  /* 0x000000ffff072224 */ /* 0x000fc400078e0009 */
        /* <DEDUP_REMOVED lines=406> */
[-C--:B------:R-:W-:Y:S01]  /*151e0*/  FMUL R136, R136, R2.reuse ;  /* 0x0000000288887220 */ /* 0x080fe20000400000 */
[----:B0-----:R-:W-:Y:S02]  /*151f0*/  @P5 IMAD.MOV.U32 R6, RZ, RZ, R8 ;  /* 0x000000ffff065224 */ /* 0x001fe400078e0008 */
[----:B------:R-:W-:Y:S02]  /*15200*/  @P5 IMAD.MOV.U32 R7, RZ, RZ, R9 ;  /* 0x000000ffff075224 */ /* 0x000fe400078e0009 */
[-C--:B------:R-:W-:Y:S01]  /*15210*/  FMUL R137, R137, R2.reuse ;  /* 0x0000000289897220 */ /* 0x080fe20000400000 */
[----:B------:R-:W-:-:S02]  /*15220*/  FMUL R138, R138, R2 ;  /* 0x000000028a8a7220 */ /* 0x000fc40000400000 */
[----:B------:R0:W-:Y:S01]  /*15230*/  @P5 STG.E.U16 desc[UR36][R6.64+0x1b2], R135 ;  /* 0x0001b28706005986 */ /* 0x0001e2000c101524 */
[----:B------:R-:W-:Y:S02]  /*15240*/  ISETP.GT.AND P5, PT, R0, 0xe1, P0 ;  /* 0x000000e10000780c */ /* 0x000fe400007a4270 */
        /* <DEDUP_REMOVED lines=8> */
[----:B------:R-:W-:Y:S01]  /*152d0*/  ISETP.GT.AND P4, PT, R0, 0xe8, P1 ;  /* 0x000000e80000780c */ /* 0x000fe20000f84270 */
[-C--:B------:R-:W-:Y:S01]  /*152e0*/  FMUL R140, R140, R2.reuse ;  /* 0x000000028c8c7220 */ /* 0x080fe20000400000 */
[----:B------:R-:W-:Y:S01]  /*152f0*/  F2FP.F16.F32.PACK_AB R139, RZ, R139 ;  /* 0x0000008bff8b723e */ /* 0x000fe200000000ff */
[----:B------:R0:W-:Y:S01]  /*15300*/  @P2 STG.E.U16 desc[UR36][R6.64+0x1c0], R138 ;  /* 0x0001c08a06002986 */ /* 0x0001e2000c101524 */
[C---:B------:R-:W-:Y:S02]  /*15310*/  ISETP.GT.AND P2, PT, R0.reuse, 0xe8, P0 ;  /* 0x000000e80000780c */ /* 0x040fe40000744270 */
[----:B------:R-:W-:Y:S01]  /*15320*/  ISETP.GT.AND P3, PT, R0, 0xe9, P1 ;  /* 0x000000e90000780c */ /* 0x000fe20000f64270 */
[----:B------:R-:W-:Y:S01]  /*15330*/  FMUL R141, R141, R2 ;  /* 0x000000028d8d7220 */ /* 0x000fe20000400000 */
[----:B------:R-:W-:Y:S01]  /*15340*/  F2FP.F16.F32.PACK_AB R140, RZ, R140 ;  /* 0x0000008cff8c723e */ /* 0x000fe200000000ff */
[----:B0-----:R-:W-:-:S02]  /*15350*/  @P5 IMAD.MOV.U32 R6, RZ, RZ, R8 ;  /* 0x000000ffff065224 */ /* 0x001fc400078e0008 */
[----:B------:R-:W-:Y:S02]  /*15360*/  @P5 IMAD.MOV.U32 R7, RZ, RZ, R9 ;  /* 0x000000ffff075224 */ /* 0x000fe400078e0009 */
[----:B------:R-:W-:-:S03]  /*15370*/  FMUL R142, R142, R2 ;  /* 0x000000028e8e7220 */ /* 0x000fc60000400000 */
[----:B------:R0:W-:Y:S01]  /*15380*/  @P5 STG.E.U16 desc[UR36][R6.64+0x1c2], R139 ;  /* 0x0001c28b06005986 */ /* 0x0001e2000c101524 */
[C---:B------:R-:W-:Y:S02]  /*15390*/  ISETP.GT.AND P5, PT, R0.reuse, 0xe9, P0 ;  /* 0x000000e90000780c */ /* 0x040fe400007a4270 */
[----:B------:R-:W-:Y:S01]  /*153a0*/  F2FP.F16.F32.PACK_AB R141, RZ, R141 ;  /* 0x0000008dff8d723e */ /* 0x000fe200000000ff */
[----:B------:R-:W-:Y:S01]  /*153b0*/  @P4 STG.E.U16 desc[UR36][R4.64+0x1d0], R140 ;  /* 0x0001d08c04004986 */ /* 0x000fe2000c101524 */
[----:B------:R-:W-:Y:S01]  /*153c0*/  ISETP.GT.AND P4, PT, R0, 0xf0, P1 ;  /* 0x000000f00000780c */ /* 0x000fe20000f84270 */
[----:B------:R-:W-:Y:S01]  /*153d0*/  FMUL R143, R143, R2 ;  /* 0x000000028f8f7220 */ /* 0x000fe20000400000 */
[----:B------:R-:W-:Y:S01]  /*153e0*/  F2FP.F16.F32.PACK_AB R142, RZ, R142 ;  /* 0x0000008eff8e723e */ /* 0x000fe200000000ff */
[----:B------:R-:W-:Y:S01]  /*153f0*/  FMUL R144, R144, R2 ;  /* 0x0000000290907220 */ /* 0x000fe20000400000 */
[----:B------:R-:W-:Y:S01]  /*15400*/  @P3 STG.E.U16 desc[UR36][R4.64+0x1d2], R141 ;  /* 0x0001d28d04003986 */ /* 0x000fe2000c101524 */
[----:B0-----:R-:W-:-:S02]  /*15410*/  @P2 IMAD.MOV.U32 R6, RZ, RZ, R8 ;  /* 0x000000ffff062224 */ /* 0x001fc400078e0008 */
[----:B------:R-:W-:Y:S01]  /*15420*/  @P2 IMAD.MOV.U32 R7, RZ, RZ, R9 ;  /* 0x000000ffff072224 */ /* 0x000fe200078e0009 */
[C---:B------:R-:W-:Y:S01]  /*15430*/  ISETP.GT.AND P3, PT, R0.reuse, 0xf1, P1 ;  /* 0x000000f10000780c */ /* 0x040fe20000f64270 */
[----:B------:R-:W-:Y:S01]  /*15440*/  FMUL R145, R145, R2 ;  /* 0x0000000291917220 */ /* 0x000fe20000400000 */
[----:B------:R-:W-:Y:S02]  /*15450*/  F2FP.F16.F32.PACK_AB R143, RZ, R143 ;  /* 0x0000008fff8f723e */ /* 0x000fe400000000ff */
[----:B------:R0:W-:Y:S01]  /*15460*/  @P2 STG.E.U16 desc[UR36][R6.64+0x1d0], R142 ;  /* 0x0001d08e06002986 */ /* 0x0001e2000c101524 */
[----:B------:R-:W-:Y:S02]  /*15470*/  F2FP.F16.F32.PACK_AB R144, RZ, R144 ;  /* 0x00000090ff90723e */ /* 0x000fe400000000ff */
[----:B------:R-:W-:Y:S02]  /*15480*/  ISETP.GT.AND P2, PT, R0, 0xf0, P0 ;  /* 0x000000f00000780c */ /* 0x000fe40000744270 */
[----:B------:R-:W-:-:S02]  /*15490*/  F2FP.F16.F32.PACK_AB R145, RZ, R145 ;  /* 0x00000091ff91723e */ /* 0x000fc400000000ff */
[----:B0-----:R-:W-:Y:S01]  /*154a0*/  @P5 MOV R6, R8 ;  /* 0x0000000800065202 */ /* 0x001fe20000000f00 */
[----:B------:R-:W-:Y:S02]  /*154b0*/  @P5 IMAD.MOV.U32 R7, RZ, RZ, R9 ;  /* 0x000000ffff075224 */ /* 0x000fe400078e0009 */
[----:B------:R-:W-:-:S03]  /*154c0*/  FMUL R146, R146, R2 ;  /* 0x0000000292927220 */ /* 0x000fc60000400000 */
[----:B------:R0:W-:Y:S04]  /*154d0*/  @P5 STG.E.U16 desc[UR36][R6.64+0x1d2], R143 ;  /* 0x0001d28f06005986 */ /* 0x0001e8000c101524 */
[----:B------:R-:W-:Y:S01]  /*154e0*/  @P4 STG.E.U16 desc[UR36][R4.64+0x1e0], R144 ;  /* 0x0001e09004004986 */ /* 0x000fe2000c101524 */
[----:B------:R-:W-:-:S03]  /*154f0*/  ISETP.GT.AND P4, PT, R0, 0xf1, P0 ;  /* 0x000000f10000780c */ /* 0x000fc60000784270 */
[----:B------:R-:W-:Y:S01]  /*15500*/  @P3 STG.E.U16 desc[UR36][R4.64+0x1e2], R145 ;  /* 0x0001e29104003986 */ /* 0x000fe2000c101524 */
[C---:B------:R-:W-:Y:S02]  /*15510*/  ISETP.GT.AND P3, PT, R0.reuse, 0xf8, P1 ;  /* 0x000000f80000780c */ /* 0x040fe40000f64270 */
[C---:B------:R-:W-:Y:S01]  /*15520*/  ISETP.GT.AND P1, PT, R0.reuse, 0xf9, P1 ;  /* 0x000000f90000780c */ /* 0x040fe20000f24270 */
[----:B0-----:R-:W-:Y:S01]  /*15530*/  @P2 IMAD.MOV.U32 R6, RZ, RZ, R8 ;  /* 0x000000ffff062224 */ /* 0x001fe200078e0008 */
[----:B------:R-:W-:Y:S01]  /*15540*/  F2FP.F16.F32.PACK_AB R146, RZ, R146 ;  /* 0x00000092ff92723e */ /* 0x000fe200000000ff */
[----:B------:R-:W-:Y:S01]  /*15550*/  @P2 IMAD.MOV.U32 R7, RZ, RZ, R9 ;  /* 0x000000ffff072224 */ /* 0x000fe200078e0009 */
[----:B------:R-:W-:Y:S01]  /*15560*/  ISETP.GT.AND P5, PT, R0, 0xf8, P0 ;  /* 0x000000f80000780c */ /* 0x000fe200007a4270 */
[-C--:B------:R-:W-:Y:S01]  /*15570*/  FMUL R147, R147, R2.reuse ;  /* 0x0000000293937220 */ /* 0x080fe20000400000 */
[-C--:B------:R-:W-:Y:S01]  /*15580*/  FMUL R148, R148, R2.reuse ;  /* 0x0000000294947220 */ /* 0x080fe20000400000 */
[----:B------:R-:W-:Y:S01]  /*15590*/  FMUL R149, R149, R2 ;  /* 0x0000000295957220 */ /* 0x000fe20000400000 */
[----:B------:R0:W-:Y:S01]  /*155a0*/  @P2 STG.E.U16 desc[UR36][R6.64+0x1e0], R146 ;  /* 0x0001e09206002986 */ /* 0x0001e2000c101524 */
[----:B------:R-:W-:-:S02]  /*155b0*/  ISETP.GT.AND P0, PT, R0, 0xf9, P0 ;  /* 0x000000f90000780c */ /* 0x000fc40000704270 */
[----:B------:R-:W-:Y:S01]  /*155c0*/  F2FP.F16.F32.PACK_AB R147, RZ, R147 ;  /* 0x00000093ff93723e */ /* 0x000fe200000000ff */
[----:B------:R-:W-:Y:S01]  /*155d0*/  FMUL R150, R150, R2 ;  /* 0x0000000296967220 */ /* 0x000fe20000400000 */
[----:B------:R-:W-:Y:S02]  /*155e0*/  F2FP.F16.F32.PACK_AB R148, RZ, R148 ;  /* 0x00000094ff94723e */ /* 0x000fe400000000ff */
[----:B------:R-:W-:Y:S01]  /*155f0*/  F2FP.F16.F32.PACK_AB R149, RZ, R149 ;  /* 0x00000095ff95723e */ /* 0x000fe200000000ff */
[----:B------:R-:W-:Y:S01]  /*15600*/  FMUL R151, R151, R2 ;  /* 0x0000000297977220 */ /* 0x000fe20000400000 */
[----:B0-----:R-:W-:Y:S01]  /*15610*/  @P4 IMAD.MOV.U32 R6, RZ, RZ, R8 ;  /* 0x000000ffff064224 */ /* 0x001fe200078e0008 */
[----:B------:R-:W-:Y:S02]  /*15620*/  @P4 MOV R7, R9 ;  /* 0x0000000900074202 */ /* 0x000fe40000000f00 */
[----:B------:R-:W-:-:S03]  /*15630*/  F2FP.F16.F32.PACK_AB R150, RZ, R150 ;  /* 0x00000096ff96723e */ /* 0x000fc600000000ff */
[----:B------:R-:W-:Y:S01]  /*15640*/  @P4 STG.E.U16 desc[UR36][R6.64+0x1e2], R147 ;  /* 0x0001e29306004986 */ /* 0x000fe2000c101524 */
[----:B------:R-:W-:-:S03]  /*15650*/  F2FP.F16.F32.PACK_AB R151, RZ, R151 ;  /* 0x00000097ff97723e */ /* 0x000fc600000000ff */
[----:B------:R-:W-:Y:S04]  /*15660*/  @P3 STG.E.U16 desc[UR36][R4.64+0x1f0], R148 ;  /* 0x0001f09404003986 */ /* 0x000fe8000c101524 */
[----:B------:R0:W-:Y:S02]  /*15670*/  @P1 STG.E.U16 desc[UR36][R4.64+0x1f2], R149 ;  /* 0x0001f29504001986 */ /* 0x0001e4000c101524 */
[----:B0-----:R-:W-:Y:S02]  /*15680*/  @P5 IMAD.MOV.U32 R4, RZ, RZ, R8 ;  /* 0x000000ffff045224 */ /* 0x001fe400078e0008 */
[----:B------:R-:W-:-:S05]  /*15690*/  @P5 IMAD.MOV.U32 R5, RZ, RZ, R9 ;  /* 0x000000ffff055224 */ /* 0x000fca00078e0009 */
[----:B------:R0:W-:Y:S04]  /*156a0*/  @P5 STG.E.U16 desc[UR36][R4.64+0x1f0], R150 ;  /* 0x0001f09604005986 */ /* 0x0001e8000c101524 */
[----:B------:R0:W-:Y:S02]  /*156b0*/  @P0 STG.E.U16 desc[UR36][R8.64+0x1f2], R151 ;  /* 0x0001f29708000986 */ /* 0x0001e4000c101524 */
.L_x_541:
[----:B------:R-:W-:Y:S05]  /*156c0*/  BSYNC B0 ;  /* 0x0000000000007941 */ /* 0x000fea0003800000 */
.L_x_33:
[----:B0---4-:R-:W4:Y:S04]  /*156d0*/  LDL.LU R5, [R1+0x200] ;  /* 0x0002000001057983 */ /* 0x011f280000300800 */
[----:B------:R-:W4:Y:S01]  /*156e0*/  LDL.LU R4, [R1+0x204] ;  /* 0x0002040001047983 */ /* 0x000f220000300800 */
[----:B------:R-:W-:Y:S01]  /*156f0*/  ULDC UR4, c[0x0][0xc] ;  /* 0x0000030000047ab9 */ /* 0x000fe20000000800 */
[----:B------:R-:W-:Y:S01]  /*15700*/  ULDC UR5, c[0x0][0x10] ;  /* 0x0000040000057ab9 */ /* 0x000fe20000000800 */
[----:B------:R-:W4:Y:S01]  /*15710*/  LDC R3, c[0x0][0x14] ;  /* 0x00000500ff037b82 */ /* 0x000f220000000800 */
[----:B------:R-:W-:Y:S01]  /*15720*/  UIMAD.WIDE.U32 UR4, UR4, UR5, URZ ;  /* 0x00000005040472a5 */ /* 0x000fe2000f8e003f */
[----:B------:R-:W-:Y:S01]  /*15730*/  PRMT R0, RZ, 0x7610, R0 ;  /* 0x00007610ff007816 */ /* 0x000fe20000000000 */
[----:B------:R-:W-:Y:S01]  /*15740*/  UMOV UR42, 0xffffffff ;  /* 0xffffffff002a7882 */ /* 0x000fe20000000000 */
[----:B------:R-:W-:-:S03]  /*15750*/  MOV R18, 0xffffffff ;  /* 0xffffffff00127802 */ /* 0x000fc60000000f00 */
[----:B----4-:R-:W-:-:S04]  /*15760*/  IMAD.WIDE.U32 R4, R3, UR4, R4 ;  /* 0x0000000403047c25 */ /* 0x010fc8000f8e0004 */
[----:B------:R-:W-:Y:S01]  /*15770*/  IMAD R3, R3, UR5, RZ ;  /* 0x0000000503037c24 */ /* 0x000fe2000f8e02ff */
[----:B------:R-:W-:Y:S01]  /*15780*/  ULDC.64 UR4, c[0x0][0x650] ;  /* 0x0001940000047ab9 */ /* 0x000fe20000000a00 */
[----:B------:R-:W-:Y:S01]  /*15790*/  IMAD.MOV.U32 R22, RZ, RZ, R4 ;  /* 0x000000ffff167224 */ /* 0x000fe200078e0004 */
[----:B------:R-:W-:Y:S01]  /*157a0*/  ISETP.GE.U32.AND P0, PT, R4, UR4, PT ;  /* 0x0000000404007c0c */ /* 0x000fe2000bf06070 */
[----:B------:R-:W-:-:S05]  /*157b0*/  IMAD.IADD R23, R5, 0x1, R3 ;  /* 0x0000000105177824 */ /* 0x000fca00078e0203 */
[----:B------:R0:W-:Y:S01]  /*157c0*/  STL [R1+0x200], R23 ;  /* 0x0002001701007387 */ /* 0x0001e20000100800 */
[----:B------:R-:W-:-:S03]  /*157d0*/  ISETP.GE.U32.AND.EX P0, PT, R23, UR5, PT, P0 ;  /* 0x0000000517007c0c */ /* 0x000fc6000bf06100 */
[----:B------:R0:W-:Y:S10]  /*157e0*/  STL [R1+0x204], R22 ;  /* 0x0002041601007387 */ /* 0x0001f40000100800 */
[----:B0-----:R-:W-:Y:S05]  /*157f0*/  @P0 BRA `(.L_x_542) ;  /* 0x0000000400740947 */ /* 0x001fea0003800000 */
[----:B------:R-:W0:Y:S01]  /*15800*/  S2R R18, SR_CTAID.X ;  /* 0x0000000000127919 */ /* 0x000e220000002500 */
[----:B-----5:R-:W4:Y:S01]  /*15810*/  LDC.64 R10, c[0x0][0x628] ;  /* 0x00018a00ff0a7b82 */ /* 0x020f220000000a00 */
[----:B------:R-:W-:Y:S01]  /*15820*/  ULDC UR4, c[0x0][0x150] ;  /* 0x0000540000047ab9 */ /* 0x000fe20000000800 */
[----:B------:R-:W-:Y:S01]  /*15830*/  IMAD.MOV.U32 R8, RZ, RZ, R22 ;  /* 0x000000ffff087224 */ /* 0x000fe200078e0016 */
[----:B------:R-:W0:Y:S01]  /*15840*/  S2R R20, SR_CTAID.Y ;  /* 0x0000000000147919 */ /* 0x000e220000002600 */
[----:B------:R-:W-:-:S04]  /*15850*/  IMAD.MOV.U32 R9, RZ, RZ, R23 ;  /* 0x000000ffff097224 */ /* 0x000fc800078e0017 */
[----:B------:R-:W0:Y:S08]  /*15860*/  LDC R21, c[0x0][0x144] ;  /* 0x00005100ff157b82 */ /* 0x000e300000000800 */
[----:B-123--:R-:W1:Y:S08]  /*15870*/  LDC R12, c[0x0][0x630] ;  /* 0x00018c00ff0c7b82 */ /* 0x00ee700000000800 */
[----:B------:R-:W2:Y:S01]  /*15880*/  LDC.64 R14, c[0x0][0x620] ;  /* 0x00018800ff0e7b82 */ /* 0x000ea20000000a00 */
[----:B----4-:R-:W-:-:S04]  /*15890*/  ISETP.NE.U32.AND P0, PT, R10, RZ, PT ;  /* 0x000000ff0a00720c */ /* 0x010fc80003f05070 */
[----:B------:R-:W-:Y:S02]  /*158a0*/  ISETP.NE.AND.EX P0, PT, R11, RZ, PT, P0 ;  /* 0x000000ff0b00720c */ /* 0x000fe40003f05300 */
[----:B0-----:R-:W-:-:S05]  /*158b0*/  I2FP.F32.U32 R0, R18 ;  /* 0x0000001200007245 */ /* 0x001fca0000201000 */
[----:B------:R-:W-:-:S04]  /*158c0*/  FMUL R0, R0, UR4 ;  /* 0x0000000400007c20 */ /* 0x000fc80008400000 */
[----:B------:R0:W3:Y:S02]  /*158d0*/  F2I.U32.TRUNC.NTZ R19, R0 ;  /* 0x0000000000137305 */ /* 0x0000e4000020f000 */
[----:B-1----:R-:W-:Y:S05]  /*158e0*/  @!P0 BRA `(.L_x_543) ;  /* 0x0000000000288947 */ /* 0x002fea0003800000 */
[----:B0-----:R-:W0:Y:S02]  /*158f0*/  LDC R0, c[0x0][0x634] ;  /* 0x00018d00ff007b82 */ /* 0x001e240000000800 */
[----:B0-----:R-:W-:-:S05]  /*15900*/  IADD3 R3, P0, R22, R0, RZ ;  /* 0x0000000016037210 */ /* 0x001fca0007f1e0ff */
        /* <DEDUP_REMOVED lines=8> */
.L_x_543:
[-CC-:B------:R-:W-:Y:S01]  /*15990*/  SHF.R.U64 R25, R8, R12.reuse, R9.reuse ;  /* 0x0000000c08197219 */ /* 0x180fe20000001209 */
[----:B------:R-:W1:Y:S01]  /*159a0*/  LDC.64 R26, c[0x0][0x640] ;  /* 0x00019000ff1a7b82 */ /* 0x000e620000000a00 */
[----:B0-----:R-:W-:Y:S01]  /*159b0*/  SHF.R.U32.HI R0, RZ, R12, R9 ;  /* 0x0000000cff007219 */ /* 0x001fe20000011609 */
[----:B------:R-:W-:Y:S01]  /*159c0*/  IMAD.MOV.U32 R4, RZ, RZ, R22 ;  /* 0x000000ffff047224 */ /* 0x000fe200078e0016 */
[----:B------:R-:W-:Y:S01]  /*159d0*/  IADD3 R3, P0, RZ, -R25, RZ ;  /* 0x80000019ff037210 */ /* 0x000fe20007f1e0ff */
[----:B---3--:R-:W-:Y:S01]  /*159e0*/  IMAD.MOV R19, RZ, RZ, -R19 ;  /* 0x000000ffff137224 */ /* 0x008fe200078e0a13 */
[----:B------:R-:W-:Y:S01]  /*159f0*/  ULDC UR4, c[0x0][0x154] ;  /* 0x0000550000047ab9 */ /* 0x000fe20000000800 */
[----:B------:R-:W-:Y:S02]  /*15a00*/  IMAD.MOV.U32 R7, RZ, RZ, 0x1 ;  /* 0x00000001ff077424 */ /* 0x000fe400078e00ff */
[----:B------:R-:W0:Y:S01]  /*15a10*/  LDC R6, c[0x0][0x618] ;  /* 0x00018600ff067b82 */ /* 0x000e220000000800 */
[----:B------:R-:W-:-:S02]  /*15a20*/  IMAD.X R5, RZ, RZ, ~R0, P0 ;  /* 0x000000ffff057224 */ /* 0x000fc400000e0e00 */
[----:B------:R-:W-:Y:S02]  /*15a30*/  IMAD R22, R21, R19, R18 ;  /* 0x0000001315167224 */ /* 0x000fe400078e0212 */
[-C--:B--2---:R-:W-:Y:S02]  /*15a40*/  IMAD R0, R5, R14.reuse, RZ ;  /* 0x0000000e05007224 */ /* 0x084fe400078e02ff */
[----:B------:R-:W-:Y:S01]  /*15a50*/  IMAD.MOV.U32 R5, RZ, RZ, R23 ;  /* 0x000000ffff057224 */ /* 0x000fe200078e0017 */
[----:B------:R-:W2:Y:S01]  /*15a60*/  LDC R8, c[0x0][0x608] ;  /* 0x00018200ff087b82 */ /* 0x000ea20000000800 */
[----:B------:R-:W-:-:S04]  /*15a70*/  IMAD.WIDE.U32 R4, R3, R14, R4 ;  /* 0x0000000e03047225 */ /* 0x000fc800078e0004 */
[----:B------:R-:W-:-:S03]  /*15a80*/  IMAD R3, R3, R15, R0 ;  /* 0x0000000f03037224 */ /* 0x000fc600078e0200 */
[----:B------:R-:W3:Y:S01]  /*15a90*/  LDC R24, c[0x0][0x658] ;  /* 0x00019600ff187b82 */ /* 0x000ee20000000800 */
[----:B------:R-:W-:Y:S02]  /*15aa0*/  I2FP.F32.U32 R0, R20 ;  /* 0x0000001400007245 */ /* 0x000fe40000201000 */
[----:B-1----:R-:W-:Y:S02]  /*15ab0*/  ISETP.NE.U32.AND P0, PT, R26, RZ, PT ;  /* 0x000000ff1a00720c */ /* 0x002fe40003f05070 */
[----:B------:R-:W-:Y:S01]  /*15ac0*/  IADD3 R3, R5, R3, RZ ;  /* 0x0000000305037210 */ /* 0x000fe20007ffe0ff */
[----:B------:R-:W-:Y:S01]  /*15ad0*/  FMUL R0, R0, UR4 ;  /* 0x0000000400007c20 */ /* 0x000fe20008400000 */
[----:B------:R-:W-:Y:S01]  /*15ae0*/  ISETP.NE.AND.EX P0, PT, R27, RZ, PT, P0 ;  /* 0x000000ff1b00720c */ /* 0x000fe20003f05300 */
[----:B------:R-:W1:Y:S01]  /*15af0*/  LDC R15, c[0x0][0x148] ;  /* 0x00005200ff0f7b82 */ /* 0x000e620000000800 */
[-CC-:B0-----:R-:W-:Y:S01]  /*15b00*/  SHF.R.U64 R12, R4, R6.reuse, R3.reuse ;  /* 0x00000006040c7219 */ /* 0x181fe20000001203 */
[----:B------:R0:W4:Y:S01]  /*15b10*/  F2I.U32.TRUNC.NTZ R13, R0 ;  /* 0x00000000000d7305 */ /* 0x000122000020f000 */
[----:B------:R-:W-:Y:S01]  /*15b20*/  SHF.R.U32.HI R3, RZ, R6, R3 ;  /* 0x00000006ff037219 */ /* 0x000fe20000011603 */
[----:B------:R-:W-:-:S04]  /*15b30*/  IMAD.MOV.U32 R5, RZ, RZ, -0x1 ;  /* 0xffffffffff057424 */ /* 0x000fc800078e00ff */
[----:B------:R-:W0:Y:S01]  /*15b40*/  LDC R18, c[0x0][0x600] ;  /* 0x00018000ff127b82 */ /* 0x000e220000000800 */
[-CC-:B--2---:R-:W-:Y:S02]  /*15b50*/  SHF.R.U64 R10, R12, R8.reuse, R3.reuse ;  /* 0x000000080c0a7219 */ /* 0x184fe40000001203 */
[----:B------:R-:W-:-:S05]  /*15b60*/  SHF.R.U32.HI R3, RZ, R8, R3 ;  /* 0x00000008ff037219 */ /* 0x000fca0000011603 */
[----:B------:R-:W2:Y:S01]  /*15b70*/  LDC R19, c[0x0][0x648] ;  /* 0x00019200ff137b82 */ /* 0x000ea20000000800 */
[-C--:B---3--:R-:W-:Y:S02]  /*15b80*/  SHF.L.U32 R4, R5, R24.reuse, RZ ;  /* 0x0000001805047219 */ /* 0x088fe400000006ff */
[-CC-:B------:R-:W-:Y:S02]  /*15b90*/  SHF.R.U64 R14, R10, R24.reuse, R3.reuse ;  /* 0x000000180a0e7219 */ /* 0x180fe40000001203 */
[----:B------:R-:W-:Y:S02]  /*15ba0*/  SHF.R.U32.HI R5, RZ, R24, R3 ;  /* 0x00000018ff057219 */ /* 0x000fe40000011603 */
[----:B------:R-:W-:Y:S01]  /*15bb0*/  LOP3.LUT R163, RZ, R4, RZ, 0x33, !PT ;  /* 0x00000004ffa37212 */ /* 0x000fe200078e33ff */
[----:B------:R-:W3:Y:S01]  /*15bc0*/  LDC R21, c[0x0][0x638] ;  /* 0x00018e00ff157b82 */ /* 0x000ee20000000800 */
[----:B------:R-:W-:Y:S01]  /*15bd0*/  SHF.L.U32 R24, R7, R24, RZ ;  /* 0x0000001807187219 */ /* 0x000fe200000006ff */
[----:B------:R-:W-:-:S06]  /*15be0*/  IMAD.MOV.U32 R4, RZ, RZ, R14 ;  /* 0x000000ffff047224 */ /* 0x000fcc00078e000e */
[----:B------:R-:W0:Y:S01]  /*15bf0*/  LDC R23, c[0x0][0x610] ;  /* 0x00018400ff177b82 */ /* 0x000e220000000800 */
[----:B----4-:R-:W-:Y:S05]  /*15c00*/  @!P0 BRA `(.L_x_544) ;  /* 0x0000000000288947 */ /* 0x010fea0003800000 */
[----:B------:R-:W4:Y:S02]  /*15c10*/  LDC R3, c[0x0][0x64c] ;  /* 0x00019300ff037b82 */ /* 0x000f240000000800 */
[----:B----4-:R-:W-:-:S05]  /*15c20*/  IADD3 R3, P0, R14, R3, RZ ;  /* 0x000000030e037210 */ /* 0x010fca0007f1e0ff */
[----:B------:R-:W-:-:S04]  /*15c30*/  IMAD.X R11, RZ, RZ, R5, P0 ;  /* 0x000000ffff0b7224 */ /* 0x000fc800000e0605 */
[----:B------:R-:W-:-:S04]  /*15c40*/  IMAD.WIDE.U32 R4, R11, R26, RZ ;  /* 0x0000001a0b047225 */ /* 0x000fc800078e00ff */
[----:B------:R-:W-:-:S04]  /*15c50*/  IMAD.WIDE.U32 R6, P0, R3, R27, R4 ;  /* 0x0000001b03067225 */ /* 0x000fc80007800004 */
[----:B------:R-:W-:Y:S01]  /*15c60*/  IMAD.WIDE.U32 R4, R3, R26, RZ ;  /* 0x0000001a03047225 */ /* 0x000fe200078e00ff */
[----:B------:R-:W-:-:S03]  /*15c70*/  IADD3.X R9, RZ, RZ, RZ, P0, !PT ;  /* 0x000000ffff097210 */ /* 0x000fc600007fe4ff */
[----:B------:R-:W-:Y:S01]  /*15c80*/  IMAD.MOV.U32 R8, RZ, RZ, R7 ;  /* 0x000000ffff087224 */ /* 0x000fe200078e0007 */
[----:B------:R-:W-:-:S05]  /*15c90*/  IADD3 RZ, P0, R5, R6, RZ ;  /* 0x0000000605ff7210 */ /* 0x000fca0007f1e0ff */
[----:B------:R-:W-:-:S08]  /*15ca0*/  IMAD.WIDE.U32.X R4, R11, R27, R8, P0 ;  /* 0x0000001b0b047225 */ /* 0x000fd000000e0408 */
.L_x_544:
[----:B------:R-:W4:Y:S01]  /*15cb0*/  LDC R3, c[0x0][0x65c] ;  /* 0x00019700ff037b82 */ /* 0x000f220000000800 */
[----:B0-2---:R-:W-:Y:S01]  /*15cc0*/  SHF.R.U64 R0, R4, R19, R5 ;  /* 0x0000001304007219 */ /* 0x005fe20000001205 */
[----:B------:R-:W-:Y:S01]  /*15cd0*/  VIADD R5, R18, 0xffffffff ;  /* 0xffffffff12057836 */ /* 0x000fe20000000000 */
[----:B------:R-:W-:Y:S01]  /*15ce0*/  LOP3.LUT R163, R10, R163, RZ, 0xc0, !PT ;  /* 0x000000a30aa37212 */ /* 0x000fe200078ec0ff */
[----:B------:R-:W-:Y:S01]  /*15cf0*/  IMAD.MOV R13, RZ, RZ, -R13 ;  /* 0x000000ffff0d7224 */ /* 0x000fe200078e0a0d */
[----:B------:R-:W-:Y:S02]  /*15d00*/  R2UR UR42, R25 ;  /* 0x00000000192a72ca */ /* 0x000fe400000e0000 */
[----:B------:R-:W-:Y:S01]  /*15d10*/  LOP3.LUT R5, R12, R5, RZ, 0xc0, !PT ;  /* 0x000000050c057212 */ /* 0x000fe200078ec0ff */
[----:B------:R-:W-:Y:S01]  /*15d20*/  IMAD R163, R24, R0, R163 ;  /* 0x0000000018a37224 */ /* 0x000fe200078e02a3 */
[----:B----4-:R-:W-:Y:S01]  /*15d30*/  ISETP.NE.AND P0, PT, R3, 0x1, PT ;  /* 0x000000010300780c */ /* 0x010fe20003f05270 */
[----:B------:R-:W-:-:S04]  /*15d40*/  IMAD.MOV R3, RZ, RZ, -R0 ;  /* 0x000000ffff037224 */ /* 0x000fc800078e0a00 */
[----:B---3--:R-:W-:Y:S01]  /*15d50*/  IMAD R0, R3, R21, R14 ;  /* 0x0000001503007224 */ /* 0x008fe200078e020e */
[----:B------:R-:W-:-:S03]  /*15d60*/  MOV R3, 0x1 ;  /* 0x0000000100037802 */ /* 0x000fc60000000f00 */
[----:B------:R-:W-:-:S04]  /*15d70*/  IMAD R0, R0, R18, R5 ;  /* 0x0000001200007224 */ /* 0x000fc800078e0205 */
[----:B-1----:R-:W-:-:S04]  /*15d80*/  @P0 IMAD R22, R15, R13, R20 ;  /* 0x0000000d0f160224 */ /* 0x002fc800078e0214 */
[----:B------:R-:W-:-:S05]  /*15d90*/  IMAD R163, R163, R23, R22 ;  /* 0x00000017a3a37224 */ /* 0x000fca00078e0216 */
[----:B------:R-:W-:Y:S02]  /*15da0*/  SEL R18, R0, R163, !P0 ;  /* 0x000000a300127207 */ /* 0x000fe40004000000 */
[----:B------:R-:W-:Y:S02]  /*15db0*/  SEL R163, R163, R0, !P0 ;  /* 0x00000000a3a37207 */ /* 0x000fe40004000000 */
[----:B------:R-:W-:-:S07]  /*15dc0*/  PRMT R0, R3, 0x7610, R0 ;  /* 0x0000761003007816 */ /* 0x000fce0000000000 */
.L_x_542:
[----:B------:R-:W-:Y:S01]  /*15dd0*/  LOP3.LUT P0, RZ, R0, 0xff, RZ, 0xc0, !PT ;  /* 0x000000ff00ff7812 */ /* 0x000fe2000780c0ff */
[----:B------:R-:W-:-:S12]  /*15de0*/  IMAD.MOV.U32 R22, RZ, RZ, R163 ;  /* 0x000000ffff167224 */ /* 0x000fd800078e00a3 */
[----:B------:R-:W-:Y:S05]  /*15df0*/  @P0 BRA `(.L_x_545) ;  /* 0xfffffeb400440947 */ /* 0x000fea000383ffff */
[----:B------:R-:W-:Y:S05]  /*15e00*/  EXIT ;  /* 0x000000000000794d */ /* 0x000fea0003800000 */
.L_x_8:
[----:B------:R-:W2:Y:S01]  /*15e10*/  LDL R22, [R1+0x204] ;  /* 0x0002040001167983 */ /* 0x000ea20000100800 */
[----:B------:R-:W-:-:S03]  /*15e20*/  ULDC.64 UR4, c[0x0][0x650] ;  /* 0x0001940000047ab9 */ /* 0x000fc60000000a00 */
[----:B0-----:R-:W3:Y:S01]  /*15e30*/  LDL R23, [R1+0x200] ;  /* 0x0002000001177983 */ /* 0x001ee20000100800 */
[----:B------:R-:W-:Y:S01]  /*15e40*/  PRMT R4, RZ, 0x7610, R4 ;  /* 0x00007610ff047816 */ /* 0x000fe20000000004 */
[----:B------:R-:W-:Y:S02]  /*15e50*/  IMAD.MOV.U32 R5, RZ, RZ, -0x1 ;  /* 0xffffffffff057424 */ /* 0x000fe400078e00ff */
[----:B------:R-:W-:Y:S02]  /*15e60*/  IMAD.MOV.U32 R7, RZ, RZ, -0x1 ;  /* 0xffffffffff077424 */ /* 0x000fe400078e00ff */
[----:B------:R-:W-:Y:S01]  /*15e70*/  IMAD.MOV.U32 R6, RZ, RZ, -0x1 ;  /* 0xffffffffff067424 */ /* 0x000fe200078e00ff */
[----:B--2---:R-:W-:-:S04]  /*15e80*/  ISETP.GE.U32.AND P0, PT, R22, UR4, PT ;  /* 0x0000000416007c0c */ /* 0x004fc8000bf06070 */
[----:B---3--:R-:W-:-:S13]  /*15e90*/  ISETP.GE.U32.AND.EX P0, PT, R23, UR5, PT, P0 ;  /* 0x0000000517007c0c */ /* 0x008fda000bf06100 */
[----:B------:R-:W-:Y:S05]  /*15ea0*/  @P0 BRA `(.L_x_546) ;  /* 0x0000000400340947 */ /* 0x000fea0003800000 */
[----:B------:R-:W0:Y:S01]  /*15eb0*/  LDC.64 R14, c[0x0][0x628] ;  /* 0x00018a00ff0e7b82 */ /* 0x000e220000000a00 */
[----:B------:R-:W-:Y:S01]  /*15ec0*/  MOV R8, R22 ;  /* 0x0000001600087202 */ /* 0x000fe20000000f00 */
[----:B------:R-:W-:-:S06]  /*15ed0*/  IMAD.MOV.U32 R9, RZ, RZ, R23 ;  /* 0x000000ffff097224 */ /* 0x000fcc00078e0017 */
[----:B------:R-:W1:Y:S08]  /*15ee0*/  LDC R10, c[0x0][0x630] ;  /* 0x00018c00ff0a7b82 */ /* 0x000e700000000800 */
[----:B------:R-:W2:Y:S01]  /*15ef0*/  LDC.64 R16, c[0x0][0x620] ;  /* 0x00018800ff107b82 */ /* 0x000ea20000000a00 */
[----:B0-----:R-:W-:-:S04]  /*15f00*/  ISETP.NE.U32.AND P0, PT, R14, RZ, PT ;  /* 0x000000ff0e00720c */ /* 0x001fc80003f05070 */
[----:B------:R-:W-:-:S13]  /*15f10*/  ISETP.NE.AND.EX P0, PT, R15, RZ, PT, P0 ;  /* 0x000000ff0f00720c */ /* 0x000fda0003f05300 */
[----:B-12---:R-:W-:Y:S05]  /*15f20*/  @!P0 BRA `(.L_x_547) ;  /* 0x0000000000288947 */ /* 0x006fea0003800000 */
[----:B------:R-:W0:Y:S02]  /*15f30*/  LDC R4, c[0x0][0x634] ;  /* 0x00018d00ff047b82 */ /* 0x000e240000000800 */
        /* <DEDUP_REMOVED lines=9> */
.L_x_547:
[----:B------:R-:W0:Y:S01]  /*15fd0*/  LDC.64 R20, c[0x0][0x640] ;  /* 0x00019000ff147b82 */ /* 0x000e220000000a00 */
[-CC-:B------:R-:W-:Y:S02]  /*15fe0*/  SHF.R.U64 R14, R8, R10.reuse, R9.reuse ;  /* 0x0000000a080e7219 */ /* 0x180fe40000001209 */
[----:B------:R-:W-:Y:S02]  /*15ff0*/  SHF.R.U32.HI R4, RZ, R10, R9 ;  /* 0x0000000aff047219 */ /* 0x000fe40000011609 */
[----:B------:R-:W-:-:S03]  /*16000*/  IADD3 R7, P0, RZ, -R14, RZ ;  /* 0x8000000eff077210 */ /* 0x000fc60007f1e0ff */
[----:B------:R-:W1:Y:S02]  /*16010*/  LDC R8, c[0x0][0x618] ;  /* 0x00018600ff087b82 */ /* 0x000e640000000800 */
[----:B------:R-:W-:Y:S02]  /*16020*/  IMAD.X R5, RZ, RZ, ~R4, P0 ;  /* 0x000000ffff057224 */ /* 0x000fe400000e0e04 */
[----:B------:R-:W-:Y:S02]  /*16030*/  IMAD.MOV.U32 R4, RZ, RZ, R22 ;  /* 0x000000ffff047224 */ /* 0x000fe400078e0016 */
[-C--:B------:R-:W-:Y:S02]  /*16040*/  IMAD R6, R5, R16.reuse, RZ ;  /* 0x0000001005067224 */ /* 0x080fe400078e02ff */
[----:B------:R-:W2:Y:S01]  /*16050*/  LDC R18, c[0x0][0x608] ;  /* 0x00018200ff127b82 */ /* 0x000ea20000000800 */
[----:B------:R-:W-:Y:S02]  /*16060*/  IMAD.MOV.U32 R5, RZ, RZ, R23 ;  /* 0x000000ffff057224 */ /* 0x000fe400078e0017 */
[----:B------:R-:W-:-:S05]  /*16070*/  IMAD.WIDE.U32 R4, R7, R16, R4 ;  /* 0x0000001007047225 */ /* 0x000fca00078e0004 */
[----:B------:R-:W3:Y:S01]  /*16080*/  LDC R19, c[0x0][0x658] ;  /* 0x00019600ff137b82 */ /* 0x000ee20000000800 */
[----:B------:R-:W-:Y:S01]  /*16090*/  IMAD R7, R7, R17, R6 ;  /* 0x0000001107077224 */ /* 0x000fe200078e0206 */
[----:B0-----:R-:W-:Y:S01]  /*160a0*/  ISETP.NE.U32.AND P0, PT, R20, RZ, PT ;  /* 0x000000ff1400720c */ /* 0x001fe20003f05070 */
[----:B------:R-:W-:-:S03]  /*160b0*/  IMAD.MOV.U32 R6, RZ, RZ, -0x1 ;  /* 0xffffffffff067424 */ /* 0x000fc600078e00ff */
[----:B------:R-:W-:Y:S02]  /*160c0*/  IADD3 R5, R5, R7, RZ ;  /* 0x0000000705057210 */ /* 0x000fe40007ffe0ff */
[----:B------:R-:W0:Y:S01]  /*160d0*/  LDC R17, c[0x0][0x600] ;  /* 0x00018000ff117b82 */ /* 0x000e220000000800 */
[----:B------:R-:W-:Y:S02]  /*160e0*/  ISETP.NE.AND.EX P0, PT, R21, RZ, PT, P0 ;  /* 0x000000ff1500720c */ /* 0x000fe40003f05300 */
[-CC-:B-1----:R-:W-:Y:S02]  /*160f0*/  SHF.R.U64 R10, R4, R8.reuse, R5.reuse ;  /* 0x00000008040a7219 */ /* 0x182fe40000001205 */
[----:B------:R-:W-:-:S03]  /*16100*/  SHF.R.U32.HI R5, RZ, R8, R5 ;  /* 0x00000008ff057219 */ /* 0x000fc60000011605 */
[----:B------:R-:W1:Y:S01]  /*16110*/  LDC R22, c[0x0][0x648] ;  /* 0x00019200ff167b82 */ /* 0x000e620000000800 */
[-CC-:B--2---:R-:W-:Y:S02]  /*16120*/  SHF.R.U64 R15, R10, R18.reuse, R5.reuse ;  /* 0x000000120a0f7219 */ /* 0x184fe40000001205 */
[----:B------:R-:W-:Y:S01]  /*16130*/  SHF.R.U32.HI R4, RZ, R18, R5 ;  /* 0x00000012ff047219 */ /* 0x000fe20000011605 */
[----:B------:R-:W-:-:S04]  /*16140*/  IMAD.MOV.U32 R18, RZ, RZ, 0x1 ;  /* 0x00000001ff127424 */ /* 0x000fc800078e00ff */
[----:B------:R-:W2:Y:S01]  /*16150*/  LDC R23, c[0x0][0x638] ;  /* 0x00018e00ff177b82 */ /* 0x000ea20000000800 */
[-CC-:B---3--:R-:W-:Y:S02]  /*16160*/  SHF.R.U64 R16, R15, R19.reuse, R4.reuse ;  /* 0x000000130f107219 */ /* 0x188fe40000001204 */
[-C--:B------:R-:W-:Y:S02]  /*16170*/  SHF.L.U32 R6, R6, R19.reuse, RZ ;  /* 0x0000001306067219 */ /* 0x080fe400000006ff */
[----:B------:R-:W-:Y:S01]  /*16180*/  SHF.R.U32.HI R5, RZ, R19, R4 ;  /* 0x00000013ff057219 */ /* 0x000fe20000011604 */
[----:B------:R-:W-:Y:S01]  /*16190*/  IMAD.MOV.U32 R4, RZ, RZ, R16 ;  /* 0x000000ffff047224 */ /* 0x000fe200078e0010 */
[----:B------:R-:W-:Y:S01]  /*161a0*/  LOP3.LUT R24, RZ, R6, RZ, 0x33, !PT ;  /* 0x00000006ff187212 */ /* 0x000fe200078e33ff */
[----:B------:R-:W3:Y:S01]  /*161b0*/  LDC R25, c[0x0][0x610] ;  /* 0x00018400ff197b82 */ /* 0x000ee20000000800 */
[----:B------:R-:W-:Y:S05]  /*161c0*/  @!P0 BRA `(.L_x_548) ;  /* 0x0000000000288947 */ /* 0x000fea0003800000 */
[----:B------:R-:W4:Y:S02]  /*161d0*/  LDC R9, c[0x0][0x64c] ;  /* 0x00019300ff097b82 */ /* 0x000f240000000800 */
[----:B----4-:R-:W-:-:S04]  /*161e0*/  IADD3 R9, P0, R16, R9, RZ ;  /* 0x0000000910097210 */ /* 0x010fc80007f1e0ff */
[----:B------:R-:W-:-:S05]  /*161f0*/  IADD3.X R13, RZ, R5, RZ, P0, !PT ;  /* 0x00000005ff0d7210 */ /* 0x000fca00007fe4ff */
[----:B------:R-:W-:-:S04]  /*16200*/  IMAD.WIDE.U32 R4, R13, R20, RZ ;  /* 0x000000140d047225 */ /* 0x000fc800078e00ff */
[----:B------:R-:W-:-:S04]  /*16210*/  IMAD.WIDE.U32 R6, P0, R9, R21, R4 ;  /* 0x0000001509067225 */ /* 0x000fc80007800004 */
[----:B------:R-:W-:-:S04]  /*16220*/  IMAD.WIDE.U32 R4, R9, R20, RZ ;  /* 0x0000001409047225 */ /* 0x000fc800078e00ff */
[----:B------:R-:W-:Y:S01]  /*16230*/  IMAD.X R9, RZ, RZ, RZ, P0 ;  /* 0x000000ffff097224 */ /* 0x000fe200000e06ff */
[----:B------:R-:W-:Y:S01]  /*16240*/  IADD3 RZ, P0, R5, R6, RZ ;  /* 0x0000000605ff7210 */ /* 0x000fe20007f1e0ff */
[----:B------:R-:W-:-:S04]  /*16250*/  IMAD.MOV.U32 R8, RZ, RZ, R7 ;  /* 0x000000ffff087224 */ /* 0x000fc800078e0007 */
[----:B------:R-:W-:-:S08]  /*16260*/  IMAD.WIDE.U32.X R4, R13, R21, R8, P0 ;  /* 0x000000150d047225 */ /* 0x000fd000000e0408 */
.L_x_548:
[----:B------:R-:W4:Y:S01]  /*16270*/  LDC R6, c[0x0][0x65c] ;  /* 0x00019700ff067b82 */ /* 0x000f220000000800 */
[----:B-1----:R-:W-:Y:S01]  /*16280*/  SHF.R.U64 R4, R4, R22, R5 ;  /* 0x0000001604047219 */ /* 0x002fe20000001205 */
[----:B0-----:R-:W-:Y:S01]  /*16290*/  VIADD R7, R17, 0xffffffff ;  /* 0xffffffff11077836 */ /* 0x001fe20000000000 */
[----:B------:R-:W-:Y:S02]  /*162a0*/  SHF.L.U32 R18, R18, R19, RZ ;  /* 0x0000001312127219 */ /* 0x000fe400000006ff */
[----:B------:R-:W-:Y:S02]  /*162b0*/  LOP3.LUT R3, R15, R24, RZ, 0xc0, !PT ;  /* 0x000000180f037212 */ /* 0x000fe400078ec0ff */
[----:B------:R-:W-:Y:S02]  /*162c0*/  IADD3 R5, -R4, RZ, RZ ;  /* 0x000000ff04057210 */ /* 0x000fe40007ffe1ff */
[----:B------:R-:W-:Y:S01]  /*162d0*/  LOP3.LUT R7, R10, R7, RZ, 0xc0, !PT ;  /* 0x000000070a077212 */ /* 0x000fe200078ec0ff */
[----:B------:R-:W-:-:S02]  /*162e0*/  IMAD R3, R18, R4, R3 ;  /* 0x0000000412037224 */ /* 0x000fc400078e0203 */
[----:B------:R-:W-:Y:S01]  /*162f0*/  IMAD.MOV.U32 R4, RZ, RZ, 0x1 ;  /* 0x00000001ff047424 */ /* 0x000fe200078e00ff */
[----:B----4-:R-:W-:Y:S01]  /*16300*/  ISETP.NE.AND P0, PT, R6, 0x1, PT ;  /* 0x000000010600780c */ /* 0x010fe20003f05270 */
[----:B------:R-:W-:-:S12]  /*16310*/  IMAD.MOV.U32 R6, RZ, RZ, R14 ;  /* 0x000000ffff067224 */ /* 0x000fd800078e000e */
[----:B------:R-:W-:Y:S02]  /*16320*/  @P0 IMAD R0, R11, R12, R2 ;  /* 0x0000000c0b000224 */ /* 0x000fe400078e0202 */
[----:B--2---:R-:W-:Y:S02]  /*16330*/  IMAD R2, R5, R23, R16 ;  /* 0x0000001705027224 */ /* 0x004fe400078e0210 */
[----:B---3--:R-:W-:Y:S02]  /*16340*/  IMAD R0, R3, R25, R0 ;  /* 0x0000001903007224 */ /* 0x008fe400078e0200 */
[----:B------:R-:W-:-:S05]  /*16350*/  IMAD R5, R2, R17, R7 ;  /* 0x0000001102057224 */ /* 0x000fca00078e0207 */
[----:B------:R-:W-:Y:S02]  /*16360*/  SEL R7, R5, R0, !P0 ;  /* 0x0000000005077207 */ /* 0x000fe40004000000 */
[----:B------:R-:W-:-:S07]  /*16370*/  SEL R5, R0, R5, !P0 ;  /* 0x0000000500057207 */ /* 0x000fce0004000000 */
.L_x_546:
[----:B------:R-:W-:-:S08]  /*16380*/  NOP ;  /* 0x0000000000007918 */ /* 0x000fd00000000000 */
[----:B------:R-:W0:-:S00]  /*16390*/  USETMAXREG.DEALLOC.CTAPOOL 0x28 ;  /* 0x00000028000079c8 */ /* 0x000e0000080e0500 */
[----:B------:R-:W-:-:S13]  /*163a0*/  ISETP.NE.AND P0, PT, RZ, UR8, PT ;  /* 0x00000008ff007c0c */ /* 0x000fda000bf05270 */
[----:B------:R-:W-:Y:S05]  /*163b0*/  @P0 EXIT ;  /* 0x000000000000094d */ /* 0x000fea0003800000 */
[----:B0-----:R-:W-:Y:S01]  /*163c0*/  LOP3.LUT P0, RZ, R4, 0xff, RZ, 0xc0, !PT ;  /* 0x000000ff04ff7812 */ /* 0x001fe2000780c0ff */
[----:B------:R-:W-:Y:S01]  /*163d0*/  IMAD.MOV.U32 R11, RZ, RZ, 0x1 ;  /* 0x00000001ff0b7424 */ /* 0x000fe200078e00ff */
[----:B------:R-:W-:-:S11]  /*163e0*/  MOV R10, RZ ;  /* 0x000000ff000a7202 */ /* 0x000fd60000000f00 */
[----:B------:R-:W-:Y:S05]  /*163f0*/  @!P0 BRA `(.L_x_549) ;  /* 0x0000000c006c8947 */ /* 0x000fea0003800000 */
[----:B------:R-:W0:Y:S01]  /*16400*/  S2R R0, SR_CgaCtaId ;  /* 0x0000000000007919 */ /* 0x000e220000008800 */
[----:B------:R-:W-:Y:S01]  /*16410*/  ULDC UR4, c[0x0][0x28c] ;  /* 0x0000a30000047ab9 */ /* 0x000fe20000000800 */
[----:B------:R-:W-:Y:S01]  /*16420*/  ULDC UR6, c[0x0][0x658] ;  /* 0x0001960000067ab9 */ /* 0x000fe20000000800 */
[----:B------:R-:W-:Y:S01]  /*16430*/  UIADD3 UR10, UR4, 0x1f, URZ ;  /* 0x0000001f040a7890 */ /* 0x000fe2000fffe03f */
[----:B------:R-:W-:Y:S01]  /*16440*/  BSSY B0, `(.L_x_549) ;  /* 0x00000d6000007945 */ /* 0x000fe20003800000 */
[----:B------:R-:W-:Y:S01]  /*16450*/  UMOV UR7, 0xffffffff ;  /* 0xffffffff00077882 */ /* 0x000fe20000000000 */
[----:B------:R-:W-:Y:S01]  /*16460*/  ULDC UR5, c[0x0][0x600] ;  /* 0x0001800000057ab9 */ /* 0x000fe20000000800 */
[----:B------:R-:W-:Y:S01]  /*16470*/  UMOV UR9, 0x1 ;  /* 0x0000000100097882 */ /* 0x000fe20000000000 */
[----:B------:R-:W-:Y:S01]  /*16480*/  USHF.L.U32 UR7, UR7, UR6, URZ ;  /* 0x0000000607077299 */ /* 0x000fe2000800063f */
[----:B------:R-:W-:Y:S01]  /*16490*/  IMAD.MOV.U32 R9, RZ, RZ, 0x1 ;  /* 0x00000001ff097424 */ /* 0x000fe200078e00ff */
[----:B------:R-:W-:Y:S01]  /*164a0*/  UIADD3 UR4, UR5, -0x1, URZ ;  /* 0xffffffff05047890 */ /* 0x000fe2000fffe03f */
[----:B------:R-:W-:Y:S01]  /*164b0*/  IMAD.MOV.U32 R11, RZ, RZ, 0x1 ;  /* 0x00000001ff0b7424 */ /* 0x000fe200078e00ff */
[----:B------:R-:W-:Y:S01]  /*164c0*/  USHF.R.S32.HI UR11, URZ, 0x1f, UR10 ;  /* 0x0000001f3f0b7899 */ /* 0x000fe2000801140a */
[----:B------:R-:W-:Y:S01]  /*164d0*/  IMAD.MOV.U32 R10, RZ, RZ, RZ ;  /* 0x000000ffff0a7224 */ /* 0x000fe200078e00ff */
[----:B------:R-:W-:Y:S01]  /*164e0*/  ULDC UR8, c[0x0][0xc] ;  /* 0x0000030000087ab9 */ /* 0x000fe20000000800 */
[----:B------:R-:W-:-:S02]  /*164f0*/  USHF.L.U32 UR5, UR9, UR6, URZ ;  /* 0x0000000609057299 */ /* 0x000fc4000800063f */
[----:B------:R-:W-:Y:S01]  /*16500*/  ULEA.HI UR11, UR11, UR10, URZ, 0x5 ;  /* 0x0000000a0b0b7291 */ /* 0x000fe2000f8f283f */
[----:B------:R-:W-:Y:S01]  /*16510*/  ULDC UR9, c[0x0][0x10] ;  /* 0x0000040000097ab9 */ /* 0x000fe20000000800 */
[----:B------:R-:W-:Y:S02]  /*16520*/  ULOP3.LUT UR6, URZ, UR7, URZ, 0x33, !UPT ;  /* 0x000000073f067292 */ /* 0x000fe4000f8e333f */
[----:B------:R-:W-:Y:S01]  /*16530*/  UIMAD.WIDE.U32 UR8, UR8, UR9, URZ ;  /* 0x00000009080872a5 */ /* 0x000fe2000f8e003f */
[----:B------:R-:W-:Y:S01]  /*16540*/  ULDC UR7, c[0x0][0x14] ;  /* 0x0000050000077ab9 */ /* 0x000fe20000000800 */
[----:B------:R-:W-:Y:S02]  /*16550*/  USHF.R.S32.HI UR19, URZ, 0x5, UR11 ;  /* 0x000000053f137899 */ /* 0x000fe4000801140b */
[----:B------:R-:W-:Y:S02]  /*16560*/  UIMAD.WIDE.U32 UR22, UR8, UR7, URZ ;  /* 0x00000007081672a5 */ /* 0x000fe4000f8e003f */
[----:B------:R-:W-:-:S02]  /*16570*/  UIMAD UR13, UR9, UR7, URZ ;  /* 0x00000007090d72a4 */ /* 0x000fc4000f8e023f */
[----:B------:R-:W-:Y:S01]  /*16580*/  ULOP3.LUT UR21, UR40, 0x2, URZ, 0xfc, !UPT ;  /* 0x0000000228157892 */ /* 0x000fe2000f8efc3f */
[C---:B0-----:R-:W-:Y:S01]  /*16590*/  IMAD.SHL.U32 R8, R0.reuse, 0x80, RZ ;  /* 0x0000008000087824 */ /* 0x041fe200078e00ff */
[----:B------:R-:W-:Y:S01]  /*165a0*/  SHF.L.U32 R0, R0, 0xc, RZ ;  /* 0x0000000c00007819 */ /* 0x000fe200000006ff */
[----:B------:R-:W-:Y:S02]  /*165b0*/  UIADD3 UR13, UR23, UR13, URZ ;  /* 0x0000000d170d7290 */ /* 0x000fe4000fffe03f */
[----:B------:R-:W-:Y:S01]  /*165c0*/  UIADD3 UR26, UR19, 0x1, URZ ;  /* 0x00000001131a7890 */ /* 0x000fe2000fffe03f */
[----:B------:R-:W-:Y:S01]  /*165d0*/  LOP3.LUT R8, R8, 0x80, RZ, 0xc0, !PT ;  /* 0x0000008008087812 */ /* 0x000fe200078ec0ff */
[----:B------:R-:W-:Y:S01]  /*165e0*/  ULDC.64 UR24, c[0x0][0x198] ;  /* 0x0000660000187ab9 */ /* 0x000fe20000000a00 */
[----:B------:R-:W-:-:S09]  /*165f0*/  LOP3.LUT R0, R0, 0x1000, RZ, 0xc0, !PT ;  /* 0x0000100000007812 */ /* 0x000fd200078ec0ff */
.L_x_560:
[----:B------:R-:W-:-:S03]  /*16600*/  UMOV UR7, 0xffffffff ;  /* 0xffffffff00077882 */ /* 0x000fc60000000000 */
[----:B------:R-:W-:Y:S05]  /*16610*/  BRA.DIV UR7, `(.L_x_550) ;  /* 0x0000001207607947 */ /* 0x000fea000b800000 */
[----:B------:R-:W-:-:S13]  /*16620*/  ELECT P6, URZ, PT ;  /* 0x00000000003f782f */ /* 0x000fda00038c0000 */
.L_x_575:
[----:B------:R-:W0:Y:S01]  /*16630*/  LDC R2, c[0x0][0x28c] ;  /* 0x0000a300ff027b82 */ /* 0x000e220000000800 */
[----:B------:R-:W-:Y:S01]  /*16640*/  BSSY B1, `(.L_x_551) ;  /* 0x000003a000017945 */ /* 0x000fe20003800000 */
[----:B0-----:R-:W-:-:S13]  /*16650*/  ISETP.LT.OR P6, PT, R2, 0x1, !P6 ;  /* 0x000000010200780c */ /* 0x001fda00077c1670 */
[----:B------:R-:W-:Y:S05]  /*16660*/  @P6 BRA `(.L_x_552) ;  /* 0x0000000000dc6947 */ /* 0x000fea0003800000 */
[----:B------:R-:W-:Y:S01]  /*16670*/  IMAD R7, R7, 0x100, R8 ;  /* 0x0000010007077824 */ /* 0x000fe200078e0208 */
[----:B------:R-:W-:Y:S01]  /*16680*/  MOV R16, UR26 ;  /* 0x0000001a00107c02 */ /* 0x000fe20008000f00 */
[----:B------:R-:W-:Y:S02]  /*16690*/  IMAD R12, R5, 0xc0, RZ ;  /* 0x000000c0050c7824 */ /* 0x000fe400078e02ff */
[----:B------:R-:W-:Y:S02]  /*166a0*/  IMAD.MOV.U32 R15, RZ, RZ, RZ ;  /* 0x000000ffff0f7224 */ /* 0x000fe400078e00ff */
[----:B------:R-:W-:Y:S02]  /*166b0*/  IMAD.MOV.U32 R2, RZ, RZ, R11 ;  /* 0x000000ffff027224 */ /* 0x000fe400078e000b */
[----:B------:R-:W-:-:S07]  /*166c0*/  IMAD.MOV.U32 R3, RZ, RZ, R10 ;  /* 0x000000ffff037224 */ /* 0x000fce00078e000a */
.L_x_555:
[----:B------:R-:W0:Y:S01]  /*166d0*/  S2R R5, SR_CgaCtaId ;  /* 0x0000000000057919 */ /* 0x000e220000008800 */
[----:B------:R-:W-:Y:S01]  /*166e0*/  MOV R4, 0x400 ;  /* 0x0000040000047802 */ /* 0x000fe20000000f00 */
[----:B------:R-:W1:Y:S03]  /*166f0*/  S2R R17, SR_TID.X ;  /* 0x0000000000117919 */ /* 0x000e660000002100 */
[----:B0-----:R-:W-:Y:S02]  /*16700*/  LEA R14, R5, R4, 0x18 ;  /* 0x00000004050e7211 */ /* 0x001fe400078ec0ff */
[----:B------:R-:W-:Y:S02]  /*16710*/  SHF.L.U32 R4, R2, 0x1f, RZ ;  /* 0x0000001f02047819 */ /* 0x000fe400000006ff */
[----:B-1----:R-:W-:Y:S01]  /*16720*/  LOP3.LUT P1, RZ, R17, 0x7f, RZ, 0xc0, !PT ;  /* 0x0000007f11ff7812 */ /* 0x002fe2000782c0ff */
[----:B------:R-:W-:-:S04]  /*16730*/  IMAD R13, R3, 0x8, R14 ;  /* 0x00000008030d7824 */ /* 0x000fc800078e020e */
[----:B------:R-:W0:Y:S08]  /*16740*/  SYNCS.PHASECHK.TRANS64.TRYWAIT P0, [R13+URZ+0x40], R4 ;  /* 0x000040040d0075a7 */ /* 0x000e30000800017f */
[----:B------:R-:W1:Y:S01]  /*16750*/  @!P1 LDC R5, c[0x0][0x500] ;  /* 0x00014000ff059b82 */ /* 0x000e620000000800 */
[----:B0-----:R-:W-:Y:S05]  /*16760*/  @!P0 BRA `(.L_x_553) ;  /* 0x00000010002c8947 */ /* 0x001fea0003800000 */
.L_x_576:
[----:B------:R-:W-:Y:S01]  /*16770*/  UPRMT UR7, UR21, 0x9910, URZ ;  /* 0x0000991015077896 */ /* 0x000fe2000800003f */
[----:B-1----:R1:W-:Y:S03]  /*16780*/  @!P1 SYNCS.ARRIVE.TRANS64 RZ, [R13+URZ], R5 ;  /* 0x000000050dff99a7 */ /* 0x0023e6000800003f */
[----:B------:R-:W-:-:S06]  /*16790*/  UISETP.NE.AND UP0, UPT, UR7, 0x2, UPT ;  /* 0x000000020700788c */ /* 0x000fcc000bf05270 */
[----:B------:R-:W-:-:S13]  /*167a0*/  PLOP3.LUT P0, PT, PT, PT, UP0, 0x80, 0x0 ;  /* 0x000000000000781c */ /* 0x000fda0003f0f008 */
[----:B-1----:R-:W-:Y:S05]  /*167b0*/  @P0 BRA `(.L_x_554) ;  /* 0x0000000000040947 */ /* 0x002fea0003800000 */
[----:B------:R-:W-:Y:S01]  /*167c0*/  BPT.TRAP 0x1 ;  /* 0x000000040000795c */ /* 0x000fe20000300000 */
.L_x_554:
[C---:B0-----:R-:W-:Y:S01]  /*167d0*/  LEA R4, R3.reuse, R0, 0xd ;  /* 0x0000000003047211 */ /* 0x041fe200078e68ff */
[--C-:B------:R-:W-:Y:S01]  /*167e0*/  IMAD R5, R3, 0x3000, R14.reuse ;  /* 0x0000300003057824 */ /* 0x100fe200078e020e */
[----:B------:R-:W-:Y:S01]  /*167f0*/  R2UR UR9, R13 ;  /* 0x000000000d0972ca */ /* 0x000fe200000e0000 */
[----:B------:R-:W-:Y:S01]  /*16800*/  VIADD R16, R16, 0xffffffff ;  /* 0xffffffff10107836 */ /* 0x000fe20000000000 */
[----:B------:R-:W-:Y:S01]  /*16810*/  UIADD3 UR14, UP0, UR24, 0xf0, URZ ;  /* 0x000000f0180e7890 */ /* 0x000fe2000ff1e03f */
[----:B------:R-:W-:Y:S01]  /*16820*/  IMAD R4, R4, 0x2, R14 ;  /* 0x0000000204047824 */ /* 0x000fe200078e020e */
[----:B------:R-:W-:Y:S01]  /*16830*/  R2UR UR7, R5 ;  /* 0x00000000050772ca */ /* 0x000fe200000e0000 */
[----:B------:R-:W-:Y:S01]  /*16840*/  UIADD3 UR28, UP1, UR24, 0x1f0, URZ ;  /* 0x000001f0181c7890 */ /* 0x000fe2000ff3e03f */
[----:B------:R-:W-:Y:S01]  /*16850*/  R2UR UR11, R12 ;  /* 0x000000000c0b72ca */ /* 0x000fe200000e0000 */
[----:B------:R-:W-:Y:S01]  /*16860*/  UIADD3.X UR15, URZ, UR25, URZ, UP0, !UPT ;  /* 0x000000193f0f7290 */ /* 0x000fe200087fe43f */
[----:B------:R-:W-:Y:S01]  /*16870*/  R2UR UR8, R4 ;  /* 0x00000000040872ca */ /* 0x000fe200000e0000 */
[----:B------:R-:W-:Y:S01]  /*16880*/  VIADD R3, R3, 0x1 ;  /* 0x0000000103037836 */ /* 0x000fe20000000000 */
[----:B------:R-:W-:Y:S01]  /*16890*/  R2UR UR10, R15 ;  /* 0x000000000f0a72ca */ /* 0x000fe200000e0000 */
[----:B------:R-:W-:Y:S01]  /*168a0*/  UIADD3.X UR29, URZ, UR25, URZ, UP1, !UPT ;  /* 0x000000193f1d7290 */ /* 0x000fe20008ffe43f */
[----:B------:R-:W-:Y:S01]  /*168b0*/  R2UR UR12, R6 ;  /* 0x00000000060c72ca */ /* 0x000fe200000e0000 */
[----:B------:R-:W-:Y:S01]  /*168c0*/  UMOV UR16, 0x0 ;  /* 0x0000000000107882 */ /* 0x000fe20000000000 */
[----:B------:R-:W-:Y:S01]  /*168d0*/  R2UR UR20, R7 ;  /* 0x00000000071472ca */ /* 0x000fe200000e0000 */
[----:B------:R-:W-:Y:S01]  /*168e0*/  UMOV UR17, 0x10000000 ;  /* 0x1000000000117882 */ /* 0x000fe20000000000 */
[----:B------:R-:W-:Y:S01]  /*168f0*/  ISETP.GT.AND P1, PT, R16, 0x1, PT ;  /* 0x000000011000780c */ /* 0x000fe20003f24270 */
[----:B------:R-:W-:Y:S01]  /*16900*/  UIADD3 UR7, UR7, 0x180, URZ ;  /* 0x0000018007077890 */ /* 0x000fe2000fffe03f */
[----:B------:R-:W-:Y:S01]  /*16910*/  ISETP.NE.AND P0, PT, R3, 0x8, PT ;  /* 0x000000080300780c */ /* 0x000fe20003f05270 */
[----:B------:R-:W-:Y:S01]  /*16920*/  UMOV UR27, 0x30000 ;  /* 0x00030000001b7882 */ /* 0x000fe20000000000 */
[----:B------:R-:W-:Y:S01]  /*16930*/  IADD3 R15, R15, 0x20, RZ ;  /* 0x000000200f0f7810 */ /* 0x000fe20007ffe0ff */
[----:B------:R-:W-:Y:S01]  /*16940*/  UIADD3 UR18, UR8, 0x18180, URZ ;  /* 0x0001818008127890 */ /* 0x000fe2000fffe03f */
[----:B------:R-:W-:-:S02]  /*16950*/  SEL R5, RZ, 0x1, P0 ;  /* 0x00000001ff057807 */ /* 0x000fc40000000000 */
[----:B------:R-:W-:Y:S01]  /*16960*/  UMOV UR8, UR7 ;  /* 0x0000000700087c82 */ /* 0x000fe20008000000 */
[----:B------:R-:W-:Y:S01]  /*16970*/  SEL R3, R3, RZ, P0 ;  /* 0x000000ff03037207 */ /* 0x000fe20000000000 */
[----:B------:R0:W-:Y:S01]  /*16980*/  UTMALDG.3D [UR8], [UR14], desc[UR16] ;  /* 0x000010080e0075b4 */ /* 0x0001e20008011000 */
[----:B------:R-:W-:Y:S01]  /*16990*/  LOP3.LUT R2, R2, R5, RZ, 0x3c, !PT ;  /* 0x0000000502027212 */ /* 0x000fe200078e3cff */
[----:B0-----:R-:W-:Y:S01]  /*169a0*/  UMOV UR8, UR18 ;  /* 0x0000001200087c82 */ /* 0x001fe20008000000 */
[----:B------:R-:W-:Y:S02]  /*169b0*/  UMOV UR11, UR20 ;  /* 0x00000014000b7c82 */ /* 0x000fe40008000000 */
[----:B------:R0:W-:Y:S02]  /*169c0*/  UTMALDG.3D.MULTICAST [UR8], [UR28], UR27, desc[UR16] ;  /* 0x000010081c0073b4 */ /* 0x0001e4000801181b */
[----:B0-----:R-:W-:Y:S05]  /*169d0*/  @P1 BRA `(.L_x_555) ;  /* 0xfffffffc003c1947 */ /* 0x001fea000383ffff */
.L_x_552:
[----:B------:R-:W-:Y:S05]  /*169e0*/  BSYNC B1 ;  /* 0x0000000000017941 */ /* 0x000fea0003800000 */
.L_x_551:
[----:B------:R-:W2:Y:S01]  /*169f0*/  LDL.LU R17, [R1+0x200] ;  /* 0x0002000001117983 */ /* 0x000ea20000300800 */
[----:B------:R-:W-:Y:S01]  /*16a00*/  LOP3.LUT P2, RZ, R9, 0xff, RZ, 0xc0, !PT ;  /* 0x000000ff09ff7812 */ /* 0x000fe2000784c0ff */
[----:B------:R-:W-:Y:S01]  /*16a10*/  VIADD R10, R10, UR19 ;  /* 0x000000130a0a7c36 */ /* 0x000fe20008000000 */
[----:B------:R-:W-:Y:S01]  /*16a20*/  ULDC.64 UR8, c[0x0][0x650] ;  /* 0x0001940000087ab9 */ /* 0x000fe20000000a00 */
[----:B------:R-:W3:Y:S01]  /*16a30*/  LDL.LU R14, [R1+0x204] ;  /* 0x00020400010e7983 */ /* 0x000ee20000300800 */
[----:B------:R-:W-:Y:S01]  /*16a40*/  IMAD.U32 R5, RZ, RZ, UR19 ;  /* 0x00000013ff057e24 */ /* 0x000fe2000f8e00ff */
[----:B------:R-:W-:Y:S01]  /*16a50*/  BSSY B1, `(.L_x_556) ;  /* 0x0000072000017945 */ /* 0x000fe20003800000 */
[----:B------:R-:W-:Y:S01]  /*16a60*/  SHF.R.U32.HI R2, RZ, 0x3, R10 ;  /* 0x00000003ff027819 */ /* 0x000fe2000001160a */
[----:B------:R-:W-:Y:S01]  /*16a70*/  IMAD.MOV.U32 R7, RZ, RZ, -0x1 ;  /* 0xffffffffff077424 */ /* 0x000fe200078e00ff */
[----:B------:R-:W-:Y:S01]  /*16a80*/  ISETP.GT.U32.AND P0, PT, R10, 0x7, PT ;  /* 0x000000070a00780c */ /* 0x000fe20003f04070 */
[----:B------:R-:W-:Y:S01]  /*16a90*/  IMAD.MOV.U32 R6, RZ, RZ, -0x1 ;  /* 0xffffffffff067424 */ /* 0x000fe200078e00ff */
[----:B------:R-:W-:-:S02]  /*16aa0*/  LOP3.LUT R2, R2, 0x1, RZ, 0xc0, !PT ;  /* 0x0000000102027812 */ /* 0x000fc400078ec0ff */
[----:B------:R-:W-:Y:S01]  /*16ab0*/  ISETP.LT.U32.AND P0, PT, R5, 0x8, P0 ;  /* 0x000000080500780c */ /* 0x000fe20000701070 */
[----:B------:R-:W0:Y:S01]  /*16ac0*/  @P2 S2R R4, SR_CgaCtaId ;  /* 0x0000000000042919 */ /* 0x000e220000008800 */
[----:B------:R-:W-:Y:S02]  /*16ad0*/  @P2 MOV R3, 0x400 ;  /* 0x0000040000032802 */ /* 0x000fe40000000f00 */
[----:B------:R-:W-:Y:S01]  /*16ae0*/  ISETP.NE.U32.AND P1, PT, R2, 0x1, PT ;  /* 0x000000010200780c */ /* 0x000fe20003f25070 */
[----:B------:R-:W-:Y:S01]  /*16af0*/  IMAD.U32 R2, RZ, RZ, UR19 ;  /* 0x00000013ff027e24 */ /* 0x000fe2000f8e00ff */
[----:B------:R-:W-:Y:S02]  /*16b00*/  MOV R5, 0xffffffff ;  /* 0xffffffff00057802 */ /* 0x000fe40000000f00 */
[----:B------:R-:W-:Y:S02]  /*16b10*/  LOP3.LUT R10, R10, 0x7, RZ, 0xc0, !PT ;  /* 0x000000070a0a7812 */ /* 0x000fe400078ec0ff */
[----:B------:R-:W-:-:S02]  /*16b20*/  ISETP.GT.U32.AND P1, PT, R2, 0x7, !P1 ;  /* 0x000000070200780c */ /* 0x000fc40004f24070 */
[----:B------:R-:W-:Y:S02]  /*16b30*/  SEL R2, RZ, 0x1, !P0 ;  /* 0x00000001ff027807 */ /* 0x000fe40004000000 */
[----:B------:R-:W-:Y:S02]  /*16b40*/  PRMT R9, RZ, 0x7610, R9 ;  /* 0x00007610ff097816 */ /* 0x000fe40000000009 */
[----:B0-----:R-:W-:-:S04]  /*16b50*/  @P2 LEA R3, R4, R3, 0x18 ;  /* 0x0000000304032211 */ /* 0x001fc800078ec0ff */
[----:B------:R0:W-:Y:S02]  /*16b60*/  @P2 SYNCS.ARRIVE.TRANS64.A1T0 RZ, [R3+URZ+0x98], RZ ;  /* 0x000098ff03ff29a7 */ /* 0x0001e4000810003f */
[----:B0-----:R-:W-:-:S04]  /*16b70*/  SEL R3, RZ, 0x1, !P1 ;  /* 0x00000001ff037807 */ /* 0x001fc80004800000 */
[--C-:B------:R-:W-:Y:S02]  /*16b80*/  LOP3.LUT R11, R3, R11, R2.reuse, 0x96, !PT ;  /* 0x0000000b030b7212 */ /* 0x100fe400078e9602 */
[----:B------:R-:W-:Y:S02]  /*16b90*/  PRMT R2, RZ, 0x7610, R2 ;  /* 0x00007610ff027816 */ /* 0x000fe40000000002 */
[----:B---3--:R-:W-:-:S04]  /*16ba0*/  IADD3 R14, P2, R14, UR22, RZ ;  /* 0x000000160e0e7c10 */ /* 0x008fc8000ff5e0ff */
[----:B--2---:R-:W-:Y:S01]  /*16bb0*/  IADD3.X R17, R17, UR13, RZ, P2, !PT ;  /* 0x0000000d11117c10 */ /* 0x004fe200097fe4ff */
[----:B------:R0:W-:Y:S01]  /*16bc0*/  STL [R1+0x204], R14 ;  /* 0x0002040e01007387 */ /* 0x0001e20000100800 */
[----:B------:R-:W-:-:S03]  /*16bd0*/  ISETP.GE.U32.AND P2, PT, R14, UR8, PT ;  /* 0x000000080e007c0c */ /* 0x000fc6000bf46070 */
[----:B------:R0:W-:Y:S01]  /*16be0*/  STL [R1+0x200], R17 ;  /* 0x0002001101007387 */ /* 0x0001e20000100800 */
[----:B------:R-:W-:-:S13]  /*16bf0*/  ISETP.GE.U32.AND.EX P0, PT, R17, UR9, PT, P2 ;  /* 0x0000000911007c0c */ /* 0x000fda000bf06120 */
[----:B0-----:R-:W-:Y:S05]  /*16c00*/  @P0 BRA `(.L_x_557) ;  /* 0x0000000400580947 */ /* 0x001fea0003800000 */
[----:B------:R-:W-:Y:S01]  /*16c10*/  ULDC.64 UR8, c[0x0][0x628] ;  /* 0x00018a0000087ab9 */ /* 0x000fe20000000a00 */
[----:B------:R-:W0:Y:S01]  /*16c20*/  S2R R13, SR_CTAID.X ;  /* 0x00000000000d7919 */ /* 0x000e220000002500 */
[----:B------:R-:W-:Y:S01]  /*16c30*/  ISETP.NE.U32.AND P0, PT, RZ, UR8, PT ;  /* 0x00000008ff007c0c */ /* 0x000fe2000bf05070 */
[----:B------:R-:W-:Y:S01]  /*16c40*/  ULDC UR10, c[0x0][0x630] ;  /* 0x00018c00000a7ab9 */ /* 0x000fe20000000800 */
[----:B------:R-:W-:Y:S01]  /*16c50*/  IMAD.MOV.U32 R2, RZ, RZ, R14 ;  /* 0x000000ffff027224 */ /* 0x000fe200078e000e */
[----:B------:R-:W1:Y:S01]  /*16c60*/  S2R R12, SR_CTAID.Y ;  /* 0x00000000000c7919 */ /* 0x000e620000002600 */
[----:B------:R-:W-:Y:S02]  /*16c70*/  ISETP.NE.AND.EX P0, PT, RZ, UR9, PT, P0 ;  /* 0x00000009ff007c0c */ /* 0x000fe4000bf05300 */
[----:B------:R-:W-:-:S11]  /*16c80*/  MOV R3, R17 ;  /* 0x0000001100037202 */ /* 0x000fd60000000f00 */
[----:B------:R-:W-:Y:S05]  /*16c90*/  @!P0 BRA `(.L_x_558) ;  /* 0x0000000000288947 */ /* 0x000fea0003800000 */
[----:B------:R-:W-:Y:S02]  /*16ca0*/  ULDC UR7, c[0x0][0x634] ;  /* 0x00018d0000077ab9 */ /* 0x000fe40000000800 */
[----:B------:R-:W-:-:S05]  /*16cb0*/  IADD3 R7, P0, R14, UR7, RZ ;  /* 0x000000070e077c10 */ /* 0x000fca000ff1e0ff */
[----:B------:R-:W-:-:S04]  /*16cc0*/  IMAD.X R15, RZ, RZ, R17, P0 ;  /* 0x000000ffff0f7224 */ /* 0x000fc800000e0611 */
[----:B------:R-:W-:-:S04]  /*16cd0*/  IMAD.WIDE.U32 R4, R15, UR8, RZ ;  /* 0x000000080f047c25 */ /* 0x000fc8000f8e00ff */
[----:B------:R-:W-:-:S04]  /*16ce0*/  IMAD.WIDE.U32 R4, P0, R7, UR9, R4 ;  /* 0x0000000907047c25 */ /* 0x000fc8000f800004 */
[----:B------:R-:W-:-:S04]  /*16cf0*/  IMAD.WIDE.U32 R6, R7, UR8, RZ ;  /* 0x0000000807067c25 */ /* 0x000fc8000f8e00ff */
[----:B------:R-:W-:Y:S01]  /*16d00*/  IMAD.X R3, RZ, RZ, RZ, P0 ;  /* 0x000000ffff037224 */ /* 0x000fe200000e06ff */
[----:B------:R-:W-:Y:S01]  /*16d10*/  IADD3 RZ, P0, R7, R4, RZ ;  /* 0x0000000407ff7210 */ /* 0x000fe20007f1e0ff */
[----:B------:R-:W-:-:S04]  /*16d20*/  IMAD.MOV.U32 R2, RZ, RZ, R5 ;  /* 0x000000ffff027224 */ /* 0x000fc800078e0005 */
[----:B------:R-:W-:-:S08]  /*16d30*/  IMAD.WIDE.U32.X R2, R15, UR9, R2, P0 ;  /* 0x000000090f027c25 */ /* 0x000fd000080e0402 */
.L_x_558:
[--C-:B------:R-:W-:Y:S01]  /*16d40*/  SHF.R.U64 R6, R2, UR10, R3.reuse ;  /* 0x0000000a02067c19 */ /* 0x100fe20008001203 */
[----:B------:R-:W-:Y:S01]  /*16d50*/  ULDC.64 UR8, c[0x0][0x620] ;  /* 0x0001880000087ab9 */ /* 0x000fe20000000a00 */
[----:B------:R-:W-:Y:S01]  /*16d60*/  SHF.R.U32.HI R2, RZ, UR10, R3 ;  /* 0x0000000aff027c19 */ /* 0x000fe20008011603 */
[----:B------:R-:W-:Y:S01]  /*16d70*/  IMAD.MOV.U32 R3, RZ, RZ, R17 ;  /* 0x000000ffff037224 */ /* 0x000fe200078e0011 */
[----:B------:R-:W-:Y:S01]  /*16d80*/  IADD3 R5, P0, RZ, -R6, RZ ;  /* 0x80000006ff057210 */ /* 0x000fe20007f1e0ff */
[----:B------:R-:W-:Y:S01]  /*16d90*/  ULDC UR7, c[0x0][0x150] ;  /* 0x0000540000077ab9 */ /* 0x000fe20000000800 */
[----:B0-----:R-:W-:Y:S01]  /*16da0*/  I2FP.F32.U32 R7, R13 ;  /* 0x0000000d00077245 */ /* 0x001fe20000201000 */
[----:B------:R-:W0:Y:S01]  /*16db0*/  LDC R18, c[0x0][0x144] ;  /* 0x00005100ff127b82 */ /* 0x000e220000000800 */
[----:B------:R-:W-:Y:S01]  /*16dc0*/  IADD3.X R2, RZ, ~R2, RZ, P0, !PT ;  /* 0x80000002ff027210 */ /* 0x000fe200007fe4ff */
[----:B------:R-:W-:Y:S02]  /*16dd0*/  ULDC.64 UR10, c[0x0][0x640] ;  /* 0x00019000000a7ab9 */ /* 0x000fe40000000a00 */
[----:B------:R-:W-:-:S02]  /*16de0*/  ISETP.NE.U32.AND P0, PT, RZ, UR10, PT ;  /* 0x0000000aff007c0c */ /* 0x000fc4000bf05070 */
[----:B------:R-:W-:Y:S02]  /*16df0*/  IMAD R4, R2, UR8, RZ ;  /* 0x0000000802047c24 */ /* 0x000fe4000f8e02ff */
[----:B------:R-:W-:Y:S01]  /*16e00*/  IMAD.MOV.U32 R2, RZ, RZ, R14 ;  /* 0x000000ffff027224 */ /* 0x000fe200078e000e */
[----:B------:R-:W2:Y:S01]  /*16e10*/  LDC R15, c[0x0][0x148] ;  /* 0x00005200ff0f7b82 */ /* 0x000ea20000000800 */
[----:B------:R-:W-:Y:S02]  /*16e20*/  ISETP.NE.AND.EX P0, PT, RZ, UR11, PT, P0 ;  /* 0x0000000bff007c0c */ /* 0x000fe4000bf05300 */
[----:B------:R-:W-:Y:S01]  /*16e30*/  IMAD.WIDE.U32 R2, R5, UR8, R2 ;  /* 0x0000000805027c25 */ /* 0x000fe2000f8e0002 */
[----:B------:R-:W-:-:S03]  /*16e40*/  ULDC UR8, c[0x0][0x154] ;  /* 0x0000550000087ab9 */ /* 0x000fc60000000800 */
[----:B------:R-:W-:Y:S02]  /*16e50*/  IMAD R5, R5, UR9, R4 ;  /* 0x0000000905057c24 */ /* 0x000fe4000f8e0204 */
[----:B------:R-:W-:Y:S01]  /*16e60*/  FMUL R4, R7, UR7 ;  /* 0x0000000707047c20 */ /* 0x000fe20008400000 */
[----:B------:R-:W-:Y:S01]  /*16e70*/  ULDC UR7, c[0x0][0x618] ;  /* 0x0001860000077ab9 */ /* 0x000fe20000000800 */
[----:B------:R-:W-:Y:S01]  /*16e80*/  ULDC UR9, c[0x0][0x608] ;  /* 0x0001820000097ab9 */ /* 0x000fe20000000800 */
[----:B------:R-:W-:-:S03]  /*16e90*/  IMAD.IADD R3, R3, 0x1, R5 ;  /* 0x0000000103037824 */ /* 0x000fc600078e0205 */
[----:B------:R-:W3:Y:S02]  /*16ea0*/  F2I.U32.TRUNC.NTZ R4, R4 ;  /* 0x0000000400047305 */ /* 0x000ee4000020f000 */
[----:B------:R-:W-:Y:S02]  /*16eb0*/  SHF.R.U64 R7, R2, UR7, R3 ;  /* 0x0000000702077c19 */ /* 0x000fe40008001203 */
[----:B-1----:R-:W-:-:S05]  /*16ec0*/  I2FP.F32.U32 R2, R12 ;  /* 0x0000000c00027245 */ /* 0x002fca0000201000 */
[----:B------:R-:W-:Y:S01]  /*16ed0*/  FMUL R17, R2, UR8 ;  /* 0x0000000802117c20 */ /* 0x000fe20008400000 */
[----:B------:R-:W-:Y:S01]  /*16ee0*/  SHF.R.U32.HI R2, RZ, UR7, R3 ;  /* 0x00000007ff027c19 */ /* 0x000fe20008011603 */
[----:B------:R-:W-:-:S03]  /*16ef0*/  ULDC UR7, c[0x0][0x658] ;  /* 0x0001960000077ab9 */ /* 0x000fc60000000800 */
[--C-:B------:R-:W-:Y:S01]  /*16f00*/  SHF.R.U64 R16, R7, UR9, R2.reuse ;  /* 0x0000000907107c19 */ /* 0x100fe20008001202 */
[----:B------:R-:W1:Y:S01]  /*16f10*/  F2I.U32.TRUNC.NTZ R17, R17 ;  /* 0x0000001100117305 */ /* 0x000e62000020f000 */
[----:B------:R-:W-:Y:S02]  /*16f20*/  SHF.R.U32.HI R3, RZ, UR9, R2 ;  /* 0x00000009ff037c19 */ /* 0x000fe40008011602 */
[----:B---3--:R-:W-:Y:S02]  /*16f30*/  IADD3 R4, -R4, RZ, RZ ;  /* 0x000000ff04047210 */ /* 0x008fe40007ffe1ff */
[--C-:B------:R-:W-:Y:S02]  /*16f40*/  SHF.R.U64 R14, R16, UR7, R3.reuse ;  /* 0x00000007100e7c19 */ /* 0x100fe40008001203 */
[----:B------:R-:W-:Y:S01]  /*16f50*/  SHF.R.U32.HI R19, RZ, UR7, R3 ;  /* 0x00000007ff137c19 */ /* 0x000fe20008011603 */
[----:B0-----:R-:W-:Y:S02]  /*16f60*/  IMAD R13, R18, R4, R13 ;  /* 0x00000004120d7224 */ /* 0x001fe400078e020d */
[----:B------:R-:W-:-:S02]  /*16f70*/  IMAD.MOV.U32 R2, RZ, RZ, R14 ;  /* 0x000000ffff027224 */ /* 0x000fc400078e000e */
[----:B------:R-:W-:Y:S01]  /*16f80*/  IMAD.MOV.U32 R3, RZ, RZ, R19 ;  /* 0x000000ffff037224 */ /* 0x000fe200078e0013 */
[----:B------:R-:W-:Y:S06]  /*16f90*/  @!P0 BRA `(.L_x_559) ;  /* 0x0000000000288947 */ /* 0x000fec0003800000 */
[----:B------:R-:W-:Y:S02]  /*16fa0*/  ULDC UR7, c[0x0][0x64c] ;  /* 0x0001930000077ab9 */ /* 0x000fe40000000800 */
[----:B------:R-:W-:-:S05]  /*16fb0*/  IADD3 R3, P0, R14, UR7, RZ ;  /* 0x000000070e037c10 */ /* 0x000fca000ff1e0ff */
[----:B------:R-:W-:-:S04]  /*16fc0*/  IMAD.X R19, RZ, RZ, R19, P0 ;  /* 0x000000ffff137224 */ /* 0x000fc800000e0613 */
[----:B------:R-:W-:-:S04]  /*16fd0*/  IMAD.WIDE.U32 R4, R19, UR10, RZ ;  /* 0x0000000a13047c25 */ /* 0x000fc8000f8e00ff */
[----:B------:R-:W-:-:S04]  /*16fe0*/  IMAD.WIDE.U32 R4, P0, R3, UR11, R4 ;  /* 0x0000000b03047c25 */ /* 0x000fc8000f800004 */
[----:B------:R-:W-:-:S04]  /*16ff0*/  IMAD.WIDE.U32 R2, R3, UR10, RZ ;  /* 0x0000000a03027c25 */ /* 0x000fc8000f8e00ff */
[----:B------:R-:W-:Y:S01]  /*17000*/  IMAD.MOV.U32 R2, RZ, RZ, R5 ;  /* 0x000000ffff027224 */ /* 0x000fe200078e0005 */
[----:B------:R-:W-:Y:S02]  /*17010*/  IADD3 RZ, P1, R3, R4, RZ ;  /* 0x0000000403ff7210 */ /* 0x000fe40007f3e0ff */
[----:B------:R-:W-:-:S03]  /*17020*/  IADD3.X R3, RZ, RZ, RZ, P0, !PT ;  /* 0x000000ffff037210 */ /* 0x000fc600007fe4ff */
[----:B------:R-:W-:-:S08]  /*17030*/  IMAD.WIDE.U32.X R2, R19, UR11, R2, P1 ;  /* 0x0000000b13027c25 */ /* 0x000fd000088e0402 */
.L_x_559:
[----:B------:R-:W0:Y:S01]  /*17040*/  LDC R4, c[0x0][0x65c] ;  /* 0x00019700ff047b82 */ /* 0x000e220000000800 */
[----:B------:R-:W-:Y:S01]  /*17050*/  ULDC UR7, c[0x0][0x648] ;  /* 0x0001920000077ab9 */ /* 0x000fe20000000800 */
[----:B------:R-:W-:Y:S01]  /*17060*/  LOP3.LUT R16, R16, UR6, RZ, 0xc0, !PT ;  /* 0x0000000610107c12 */ /* 0x000fe2000f8ec0ff */
[----:B-1----:R-:W-:Y:S01]  /*17070*/  IMAD.MOV R17, RZ, RZ, -R17 ;  /* 0x000000ffff117224 */ /* 0x002fe200078e0a11 */
[----:B------:R-:W-:Y:S01]  /*17080*/  SHF.R.U64 R3, R2, UR7, R3 ;  /* 0x0000000702037c19 */ /* 0x000fe20008001203 */
[----:B------:R-:W-:Y:S01]  /*17090*/  ULDC UR7, c[0x0][0x638] ;  /* 0x00018e0000077ab9 */ /* 0x000fe20000000800 */
[----:B------:R-:W-:Y:S01]  /*170a0*/  LOP3.LUT R7, R7, UR4, RZ, 0xc0, !PT ;  /* 0x0000000407077c12 */ /* 0x000fe2000f8ec0ff */
[----:B------:R-:W-:Y:S01]  /*170b0*/  ULDC UR8, c[0x0][0x610] ;  /* 0x0001840000087ab9 */ /* 0x000fe20000000800 */
[----:B------:R-:W-:Y:S01]  /*170c0*/  MOV R2, 0x1 ;  /* 0x0000000100027802 */ /* 0x000fe20000000f00 */
[----:B------:R-:W-:Y:S02]  /*170d0*/  IMAD.MOV R5, RZ, RZ, -R3 ;  /* 0x000000ffff057224 */ /* 0x000fe400078e0a03 */
[----:B------:R-:W-:-:S02]  /*170e0*/  IMAD R16, R3, UR5, R16 ;  /* 0x0000000503107c24 */ /* 0x000fc4000f8e0210 */
[----:B------:R-:W-:Y:S01]  /*170f0*/  IMAD R14, R5, UR7, R14 ;  /* 0x00000007050e7c24 */ /* 0x000fe2000f8e020e */
[----:B------:R-:W-:-:S03]  /*17100*/  ULDC UR7, c[0x0][0x600] ;  /* 0x0001800000077ab9 */ /* 0x000fc60000000800 */
[----:B------:R-:W-:Y:S01]  /*17110*/  IMAD R14, R14, UR7, R7 ;  /* 0x000000070e0e7c24 */ /* 0x000fe2000f8e0207 */
[----:B0-----:R-:W-:-:S13]  /*17120*/  ISETP.NE.AND P0, PT, R4, 0x1, PT ;  /* 0x000000010400780c */ /* 0x001fda0003f05270 */
[----:B--2---:R-:W-:-:S04]  /*17130*/  @P0 IMAD R13, R15, R17, R12 ;  /* 0x000000110f0d0224 */ /* 0x004fc800078e020c */
[----:B------:R-:W-:-:S05]  /*17140*/  IMAD R13, R16, UR8, R13 ;  /* 0x00000008100d7c24 */ /* 0x000fca000f8e020d */
[----:B------:R-:W-:Y:S02]  /*17150*/  SEL R7, R14, R13, !P0 ;  /* 0x0000000d0e077207 */ /* 0x000fe40004000000 */
[----:B------:R-:W-:-:S07]  /*17160*/  SEL R5, R13, R14, !P0 ;  /* 0x0000000e0d057207 */ /* 0x000fce0004000000 */
.L_x_557:
[----:B------:R-:W-:Y:S05]  /*17170*/  BSYNC B1 ;  /* 0x0000000000017941 */ /* 0x000fea0003800000 */
.L_x_556:
[----:B------:R-:W-:-:S13]  /*17180*/  LOP3.LUT P0, RZ, R2, 0xff, RZ, 0xc0, !PT ;  /* 0x000000ff02ff7812 */ /* 0x000fda000780c0ff */
[----:B------:R-:W-:Y:S05]  /*17190*/  @P0 BRA `(.L_x_560) ;  /* 0xfffffff400180947 */ /* 0x000fea000383ffff */
[----:B------:R-:W-:Y:S05]  /*171a0*/  BSYNC B0 ;  /* 0x0000000000007941 */ /* 0x000fea0003800000 */
.L_x_549:
[----:B------:R-:W-:-:S03]  /*171b0*/  UMOV UR7, 0xffffffff ;  /* 0xffffffff00077882 */ /* 0x000fc60000000000 */
[----:B------:R-:W-:Y:S05]  /*171c0*/  BRA.DIV UR7, `(.L_x_561) ;  /* 0x0000000607a87947 */ /* 0x000fea000b800000 */
[----:B------:R-:W-:-:S13]  /*171d0*/  ELECT P6, URZ, PT ;  /* 0x00000000003f782f */ /* 0x000fda00038c0000 */
.L_x_579:
[----:B------:R-:W-:Y:S04]  /*171e0*/  BSSY B0, `(.L_x_562) ;  /* 0x0000050000007945 */ /* 0x000fe80003800000 */
[----:B------:R-:W-:Y:S05]  /*171f0*/  @!P6 BRA `(.L_x_563) ;  /* 0x000000040038e947 */ /* 0x000fea0003800000 */
[----:B------:R-:W-:-:S04]  /*17200*/  ULOP3.LUT UR7, UR40, 0x2, URZ, 0xfc, !UPT ;  /* 0x0000000228077892 */ /* 0x000fc8000f8efc3f */
[----:B------:R-:W-:-:S06]  /*17210*/  UISETP.NE.AND UP0, UPT, UR7, 0x3, UPT ;  /* 0x000000030700788c */ /* 0x000fcc000bf05270 */
[----:B------:R-:W-:-:S13]  /*17220*/  PLOP3.LUT P0, PT, PT, PT, UP0, 0x80, 0x0 ;  /* 0x000000000000781c */ /* 0x000fda0003f0f008 */
[----:B------:R-:W-:Y:S05]  /*17230*/  @!P0 BRA `(.L_x_564) ;  /* 0x0000000000048947 */ /* 0x000fea0003800000 */
[----:B------:R-:W-:Y:S01]  /*17240*/  BPT.TRAP 0x1 ;  /* 0x000000040000795c */ /* 0x000fe20000300000 */
.L_x_564:
[----:B------:R-:W0:Y:S01]  /*17250*/  S2R R3, SR_CgaCtaId ;  /* 0x0000000000037919 */ /* 0x000e220000008800 */
[----:B------:R-:W-:Y:S02]  /*17260*/  MOV R0, 0x400 ;  /* 0x0000040000007802 */ /* 0x000fe40000000f00 */
[----:B------:R-:W-:Y:S02]  /*17270*/  SHF.L.U32 R2, R11, 0x1f, RZ ;  /* 0x0000001f0b027819 */ /* 0x000fe400000006ff */
[----:B0-----:R-:W-:-:S05]  /*17280*/  LEA R3, R3, R0, 0x18 ;  /* 0x0000000003037211 */ /* 0x001fca00078ec0ff */
[----:B------:R-:W-:-:S04]  /*17290*/  VIADD R3, R3, 0x40 ;  /* 0x0000004003037836 */ /* 0x000fc80000000000 */
[C---:B------:R-:W-:Y:S02]  /*172a0*/  IMAD R5, R10.reuse, 0x8, R3 ;  /* 0x000000080a057824 */ /* 0x040fe400078e0203 */
[----:B------:R-:W-:Y:S02]  /*172b0*/  VIADD R10, R10, 0x1 ;  /* 0x000000010a0a7836 */ /* 0x000fe40000000000 */
[----:B------:R-:W0:Y:S03]  /*172c0*/  SYNCS.PHASECHK.TRANS64.TRYWAIT P0, [R5+URZ], R2 ;  /* 0x00000002050075a7 */ /* 0x000e26000800017f */
[----:B------:R-:W-:-:S04]  /*172d0*/  ISETP.NE.AND P1, PT, R10, 0x8, PT ;  /* 0x000000080a00780c */ /* 0x000fc80003f25270 */
[----:B------:R-:W-:Y:S02]  /*172e0*/  SEL R0, RZ, 0x1, P1 ;  /* 0x00000001ff007807 */ /* 0x000fe40000800000 */
[----:B------:R-:W-:Y:S02]  /*172f0*/  SEL R10, R10, RZ, P1 ;  /* 0x000000ff0a0a7207 */ /* 0x000fe40000800000 */
[----:B------:R-:W-:Y:S02]  /*17300*/  LOP3.LUT R11, R11, R0, RZ, 0x3c, !PT ;  /* 0x000000000b0b7212 */ /* 0x000fe400078e3cff */
[----:B------:R-:W-:Y:S02]  /*17310*/  LEA R7, R10, R3, 0x3 ;  /* 0x000000030a077211 */ /* 0x000fe400078e18ff */
[----:B------:R-:W-:Y:S01]  /*17320*/  SHF.L.U32 R4, R11, 0x1f, RZ ;  /* 0x0000001f0b047819 */ /* 0x000fe200000006ff */
[----:B0-----:R-:W-:Y:S06]  /*17330*/  @!P0 BRA `(.L_x_565) ;  /* 0x00000004006c8947 */ /* 0x001fec0003800000 */
.L_x_580:
[----:B------:R-:W1:Y:S01]  /*17340*/  SYNCS.PHASECHK.TRANS64.TRYWAIT P0, [R7+URZ], R4 ;  /* 0x00000004070075a7 */ /* 0x000e62000800017f */
[----:B------:R-:W-:-:S05]  /*17350*/  VIADD R0, R10, 0x1 ;  /* 0x000000010a007836 */ /* 0x000fca0000000000 */
[----:B------:R-:W-:-:S04]  /*17360*/  ISETP.NE.AND P1, PT, R0, 0x8, PT ;  /* 0x000000080000780c */ /* 0x000fc80003f25270 */
[----:B0-----:R-:W-:Y:S02]  /*17370*/  SEL R2, RZ, 0x1, P1 ;  /* 0x00000001ff027807 */ /* 0x001fe40000800000 */
[----:B------:R-:W-:Y:S02]  /*17380*/  SEL R0, R0, RZ, P1 ;  /* 0x000000ff00007207 */ /* 0x000fe40000800000 */
[----:B------:R-:W-:-:S03]  /*17390*/  LOP3.LUT R11, R11, R2, RZ, 0x3c, !PT ;  /* 0x000000020b0b7212 */ /* 0x000fc600078e3cff */
[----:B------:R-:W-:Y:S01]  /*173a0*/  IMAD R6, R0, 0x8, R3 ;  /* 0x0000000800067824 */ /* 0x000fe200078e0203 */
[----:B------:R-:W-:Y:S01]  /*173b0*/  SHF.L.U32 R5, R11, 0x1f, RZ ;  /* 0x0000001f0b057819 */ /* 0x000fe200000006ff */
[----:B-1----:R-:W-:Y:S06]  /*173c0*/  @!P0 BRA `(.L_x_566) ;  /* 0x00000004005c8947 */ /* 0x002fec0003800000 */
.L_x_581:
[----:B------:R-:W1:Y:S01]  /*173d0*/  SYNCS.PHASECHK.TRANS64.TRYWAIT P0, [R6+URZ], R5 ;  /* 0x00000005060075a7 */ /* 0x000e62000800017f */
[----:B------:R-:W-:-:S05]  /*173e0*/  VIADD R0, R0, 0x1 ;  /* 0x0000000100007836 */ /* 0x000fca0000000000 */
[----:B------:R-:W-:-:S04]  /*173f0*/  ISETP.NE.AND P1, PT, R0, 0x8, PT ;  /* 0x000000080000780c */ /* 0x000fc80003f25270 */
[----:B------:R-:W-:Y:S02]  /*17400*/  SEL R2, RZ, 0x1, P1 ;  /* 0x00000001ff027807 */ /* 0x000fe40000800000 */
[----:B------:R-:W-:Y:S02]  /*17410*/  SEL R0, R0, RZ, P1 ;  /* 0x000000ff00007207 */ /* 0x000fe40000800000 */
[----:B------:R-:W-:Y:S02]  /*17420*/  LOP3.LUT R11, R11, R2, RZ, 0x3c, !PT ;  /* 0x000000020b0b7212 */ /* 0x000fe400078e3cff */
[----:B0-----:R-:W-:Y:S02]  /*17430*/  LEA R7, R0, R3, 0x3 ;  /* 0x0000000300077211 */ /* 0x001fe400078e18ff */
[----:B------:R-:W-:Y:S01]  /*17440*/  SHF.L.U32 R4, R11, 0x1f, RZ ;  /* 0x0000001f0b047819 */ /* 0x000fe200000006ff */
[----:B-1----:R-:W-:Y:S06]  /*17450*/  @!P0 BRA `(.L_x_567) ;  /* 0x00000004004c8947 */ /* 0x002fec0003800000 */
.L_x_582:
[----:B------:R-:W1:Y:S01]  /*17460*/  SYNCS.PHASECHK.TRANS64.TRYWAIT P0, [R7+URZ], R4 ;  /* 0x00000004070075a7 */ /* 0x000e62000800017f */
[----:B------:R-:W-:-:S05]  /*17470*/  VIADD R0, R0, 0x1 ;  /* 0x0000000100007836 */ /* 0x000fca0000000000 */
[----:B------:R-:W-:-:S04]  /*17480*/  ISETP.NE.AND P1, PT, R0, 0x8, PT ;  /* 0x000000080000780c */ /* 0x000fc80003f25270 */
[----:B------:R-:W-:Y:S02]  /*17490*/  SEL R2, RZ, 0x1, P1 ;  /* 0x00000001ff027807 */ /* 0x000fe40000800000 */
[----:B------:R-:W-:Y:S02]  /*174a0*/  SEL R0, R0, RZ, P1 ;  /* 0x000000ff00007207 */ /* 0x000fe40000800000 */
[----:B------:R-:W-:-:S03]  /*174b0*/  LOP3.LUT R11, R11, R2, RZ, 0x3c, !PT ;  /* 0x000000020b0b7212 */ /* 0x000fc600078e3cff */
[----:B0-----:R-:W-:Y:S01]  /*174c0*/  IMAD R6, R0, 0x8, R3 ;  /* 0x0000000800067824 */ /* 0x001fe200078e0203 */
[----:B------:R-:W-:Y:S01]  /*174d0*/  SHF.L.U32 R5, R11, 0x1f, RZ ;  /* 0x0000001f0b057819 */ /* 0x000fe200000006ff */
[----:B-1----:R-:W-:Y:S06]  /*174e0*/  @!P0 BRA `(.L_x_568) ;  /* 0x00000004003c8947 */ /* 0x002fec0003800000 */
.L_x_583:
        /* <DEDUP_REMOVED lines=9> */
.L_x_584:
        /* <DEDUP_REMOVED lines=9> */
.L_x_585:
[----:B------:R-:W1:Y:S01]  /*17610*/  SYNCS.PHASECHK.TRANS64.TRYWAIT P0, [R6+URZ], R5 ;  /* 0x00000005060075a7 */ /* 0x000e62000800017f */
[----:B------:R-:W-:-:S05]  /*17620*/  VIADD R0, R0, 0x1 ;  /* 0x0000000100007836 */ /* 0x000fca0000000000 */
[----:B------:R-:W-:-:S04]  /*17630*/  ISETP.NE.AND P1, PT, R0, 0x8, PT ;  /* 0x000000080000780c */ /* 0x000fc80003f25270 */
[----:B------:R-:W-:Y:S02]  /*17640*/  SEL R2, RZ, 0x1, P1 ;  /* 0x00000001ff027807 */ /* 0x000fe40000800000 */
[----:B------:R-:W-:Y:S02]  /*17650*/  SEL R0, R0, RZ, P1 ;  /* 0x000000ff00007207 */ /* 0x000fe40000800000 */
[----:B------:R-:W-:Y:S01]  /*17660*/  LOP3.LUT R2, R11, R2, RZ, 0x3c, !PT ;  /* 0x000000020b027212 */ /* 0x000fe200078e3cff */
[----:B-1----:R-:W-:Y:S06]  /*17670*/  @!P0 BRA `(.L_x_571) ;  /* 0x0000000400148947 */ /* 0x002fec0003800000 */
.L_x_586:
[----:B------:R-:W-:Y:S02]  /*17680*/  LEA R3, R0, R3, 0x3 ;  /* 0x0000000300037211 */ /* 0x000fe400078e18ff */
[----:B------:R-:W-:-:S07]  /*17690*/  SHF.L.U32 R0, R2, 0x1f, RZ ;  /* 0x0000001f02007819 */ /* 0x000fce00000006ff */
.L_x_572:
[----:B--2---:R2:W3:Y:S02]  /*176a0*/  SYNCS.PHASECHK.TRANS64.TRYWAIT P0, [R3+URZ], R0 ;  /* 0x00000000030075a7 */ /* 0x0044e4000800017f */
[----:B---3--:R-:W-:Y:S05]  /*176b0*/  @!P0 NANOSLEEP.SYNCS 0x989680 ;  /* 0x009896800000895d */ /* 0x008fea0003900000 */
[----:B------:R-:W3:Y:S02]  /*176c0*/  @!P0 SYNCS.PHASECHK.TRANS64 P0, [R3+URZ], R0 ;  /* 0x00000000030085a7 */ /* 0x000ee4000800007f */
[----:B---3--:R-:W-:Y:S05]  /*176d0*/  @!P0 BRA `(.L_x_572) ;  /* 0xfffffffc00f08947 */ /* 0x008fea000383ffff */
.L_x_563:
[----:B------:R-:W-:Y:S05]  /*176e0*/  BSYNC B0 ;  /* 0x0000000000007941 */ /* 0x000fea0003800000 */
.L_x_562:
[----:B------:R-:W-:Y:S05]  /*176f0*/  EXIT ;  /* 0x000000000000794d */ /* 0x000fea0003800000 */
.L_x_22:
[----:B-1----:R1:W2:Y:S02]  /*17700*/  SYNCS.PHASECHK.TRANS64.TRYWAIT P1, [R4+URZ], R3 ;  /* 0x00000003040075a7 */ /* 0x0022a4000802017f */
[----:B--2---:R-:W-:Y:S05]  /*17710*/  @!P1 NANOSLEEP.SYNCS 0x989680 ;  /* 0x009896800000995d */ /* 0x004fea0003900000 */
[----:B------:R-:W2:Y:S02]  /*17720*/  @!P1 SYNCS.PHASECHK.TRANS64 P1, [R4+URZ], R3 ;  /* 0x00000003040095a7 */ /* 0x000ea4000802007f */
[----:B--2---:R-:W-:Y:S05]  /*17730*/  @!P1 BRA `(.L_x_22) ;  /* 0xfffffffc00f09947 */ /* 0x004fea000383ffff */
[----:B------:R-:W-:Y:S05]  /*17740*/  BRA `(.L_x_21) ;  /* 0xfffffe9c00c47947 */ /* 0x000fea000383ffff */
.L_x_27:
[----:B-1----:R1:W2:Y:S02]  /*17750*/  SYNCS.PHASECHK.TRANS64.TRYWAIT P1, [R5+URZ], R6 ;  /* 0x00000006050075a7 */ /* 0x0022a4000802017f */
[----:B--2---:R-:W-:Y:S05]  /*17760*/  @!P1 NANOSLEEP.SYNCS 0x989680 ;  /* 0x009896800000995d */ /* 0x004fea0003900000 */
[----:B------:R-:W2:Y:S02]  /*17770*/  @!P1 SYNCS.PHASECHK.TRANS64 P1, [R5+URZ], R6 ;  /* 0x00000006050095a7 */ /* 0x000ea4000802007f */
[----:B--2---:R-:W-:Y:S05]  /*17780*/  @!P1 BRA `(.L_x_27) ;  /* 0xfffffffc00f09947 */ /* 0x004fea000383ffff */
[----:B------:R-:W-:Y:S05]  /*17790*/  BRA `(.L_x_26) ;  /* 0xfffffeb400487947 */ /* 0x000fea000383ffff */
.L_x_550:
[----:B------:R-:W-:Y:S01]  /*177a0*/  BSSY B1, `(.L_x_573) ;  /* 0x0000006000017945 */ /* 0x000fe20003800000 */
[----:B------:R-:W-:-:S07]  /*177b0*/  IMAD.MOV.U32 R15, RZ, RZ, -0x1 ;  /* 0xffffffffff0f7424 */ /* 0x000fce00078e00ff */
[----:B------:R-:W-:Y:S05]  /*177c0*/  WARPSYNC.COLLECTIVE R15, `(.L_x_574) ;  /* 0x000000000f0c7348 */ /* 0x000fea0003c00000 */
[----:B------:R-:W-:Y:S02]  /*177d0*/  ELECT P6, UR62, PT ;  /* 0x00000000003e782f */ /* 0x000fe400038c0000 */
[----:B------:R-:W-:Y:S01]  /*177e0*/  MOV R14, UR62 ;  /* 0x0000003e000e7c02 */ /* 0x000fe20008000f00 */
[----:B------:R-:W-:Y:S10]  /*177f0*/  ENDCOLLECTIVE ;  /* 0x000000000000791b */ /* 0x000ff40003800000 */
.L_x_574:
[----:B------:R-:W-:Y:S05]  /*17800*/  BSYNC B1 ;  /* 0x0000000000017941 */ /* 0x000fea0003800000 */
.L_x_573:
[----:B------:R-:W-:Y:S05]  /*17810*/  BRA `(.L_x_575) ;  /* 0xffffffec00847947 */ /* 0x000fea000383ffff */
.L_x_553:
[----:B0-----:R0:W2:Y:S02]  /*17820*/  SYNCS.PHASECHK.TRANS64.TRYWAIT P0, [R13+URZ+0x40], R4 ;  /* 0x000040040d0075a7 */ /* 0x0010a4000800017f */
[----:B--2---:R-:W-:Y:S05]  /*17830*/  @!P0 NANOSLEEP.SYNCS 0x989680 ;  /* 0x009896800000895d */ /* 0x004fea0003900000 */
[----:B------:R-:W2:Y:S02]  /*17840*/  @!P0 SYNCS.PHASECHK.TRANS64 P0, [R13+URZ+0x40], R4 ;  /* 0x000040040d0085a7 */ /* 0x000ea4000800007f */
[----:B--2---:R-:W-:Y:S05]  /*17850*/  @!P0 BRA `(.L_x_553) ;  /* 0xfffffffc00f08947 */ /* 0x004fea000383ffff */
[----:B------:R-:W-:Y:S05]  /*17860*/  BRA `(.L_x_576) ;  /* 0xffffffec00c07947 */ /* 0x000fea000383ffff */
.L_x_561:
[----:B------:R-:W-:Y:S01]  /*17870*/  BSSY B0, `(.L_x_577) ;  /* 0x0000006000007945 */ /* 0x000fe20003800000 */
[----:B------:R-:W-:-:S07]  /*17880*/  IMAD.MOV.U32 R15, RZ, RZ, -0x1 ;  /* 0xffffffffff0f7424 */ /* 0x000fce00078e00ff */
[----:B------:R-:W-:Y:S05]  /*17890*/  WARPSYNC.COLLECTIVE R15, `(.L_x_578) ;  /* 0x000000000f0c7348 */ /* 0x000fea0003c00000 */
[----:B------:R-:W-:Y:S02]  /*178a0*/  ELECT P6, UR62, PT ;  /* 0x00000000003e782f */ /* 0x000fe400038c0000 */
[----:B------:R-:W-:Y:S01]  /*178b0*/  MOV R14, UR62 ;  /* 0x0000003e000e7c02 */ /* 0x000fe20008000f00 */
[----:B------:R-:W-:Y:S10]  /*178c0*/  ENDCOLLECTIVE ;  /* 0x000000000000791b */ /* 0x000ff40003800000 */
.L_x_578:
[----:B------:R-:W-:Y:S05]  /*178d0*/  BSYNC B0 ;  /* 0x0000000000007941 */ /* 0x000fea0003800000 */
.L_x_577:
[----:B------:R-:W-:Y:S05]  /*178e0*/  BRA `(.L_x_579) ;  /* 0xfffffff8003c7947 */ /* 0x000fea000383ffff */
.L_x_565:
[----:B0-----:R0:W1:Y:S02]  /*178f0*/  SYNCS.PHASECHK.TRANS64.TRYWAIT P0, [R5+URZ], R2 ;  /* 0x00000002050075a7 */ /* 0x001064000800017f */
[----:B-1----:R-:W-:Y:S05]  /*17900*/  @!P0 NANOSLEEP.SYNCS 0x989680 ;  /* 0x009896800000895d */ /* 0x002fea0003900000 */
[----:B------:R-:W1:Y:S02]  /*17910*/  @!P0 SYNCS.PHASECHK.TRANS64 P0, [R5+URZ], R2 ;  /* 0x00000002050085a7 */ /* 0x000e64000800007f */
[----:B-1----:R-:W-:Y:S05]  /*17920*/  @!P0 BRA `(.L_x_565) ;  /* 0xfffffffc00f08947 */ /* 0x002fea000383ffff */
[----:B------:R-:W-:Y:S05]  /*17930*/  BRA `(.L_x_580) ;  /* 0xfffffff800807947 */ /* 0x000fea000383ffff */
.L_x_566:
[----:B0-----:R0:W1:Y:S02]  /*17940*/  SYNCS.PHASECHK.TRANS64.TRYWAIT P0, [R7+URZ], R4 ;  /* 0x00000004070075a7 */ /* 0x001064000800017f */
[----:B-1----:R-:W-:Y:S05]  /*17950*/  @!P0 NANOSLEEP.SYNCS 0x989680 ;  /* 0x009896800000895d */ /* 0x002fea0003900000 */
[----:B------:R-:W1:Y:S02]  /*17960*/  @!P0 SYNCS.PHASECHK.TRANS64 P0, [R7+URZ], R4 ;  /* 0x00000004070085a7 */ /* 0x000e64000800007f */
[----:B-1----:R-:W-:Y:S05]  /*17970*/  @!P0 BRA `(.L_x_566) ;  /* 0xfffffffc00f08947 */ /* 0x002fea000383ffff */
[----:B------:R-:W-:Y:S05]  /*17980*/  BRA `(.L_x_581) ;  /* 0xfffffff800907947 */ /* 0x000fea000383ffff */
.L_x_567:
[----:B0-----:R0:W1:Y:S02]  /*17990*/  SYNCS.PHASECHK.TRANS64.TRYWAIT P0, [R6+URZ], R5 ;  /* 0x00000005060075a7 */ /* 0x001064000800017f */
[----:B-1----:R-:W-:Y:S05]  /*179a0*/  @!P0 NANOSLEEP.SYNCS 0x989680 ;  /* 0x009896800000895d */ /* 0x002fea0003900000 */
[----:B------:R-:W1:Y:S02]  /*179b0*/  @!P0 SYNCS.PHASECHK.TRANS64 P0, [R6+URZ], R5 ;  /* 0x00000005060085a7 */ /* 0x000e64000800007f */
[----:B-1----:R-:W-:Y:S05]  /*179c0*/  @!P0 BRA `(.L_x_567) ;  /* 0xfffffffc00f08947 */ /* 0x002fea000383ffff */
[----:B------:R-:W-:Y:S05]  /*179d0*/  BRA `(.L_x_582) ;  /* 0xfffffff800a07947 */ /* 0x000fea000383ffff */
.L_x_568:
[----:B0-----:R0:W1:Y:S02]  /*179e0*/  SYNCS.PHASECHK.TRANS64.TRYWAIT P0, [R7+URZ], R4 ;  /* 0x00000004070075a7 */ /* 0x001064000800017f */
[----:B-1----:R-:W-:Y:S05]  /*179f0*/  @!P0 NANOSLEEP.SYNCS 0x989680 ;  /* 0x009896800000895d */ /* 0x002fea0003900000 */
[----:B------:R-:W1:Y:S02]  /*17a00*/  @!P0 SYNCS.PHASECHK.TRANS64 P0, [R7+URZ], R4 ;  /* 0x00000004070085a7 */ /* 0x000e64000800007f */
[----:B-1----:R-:W-:Y:S05]  /*17a10*/  @!P0 BRA `(.L_x_568) ;  /* 0xfffffffc00f08947 */ /* 0x002fea000383ffff */
[----:B------:R-:W-:Y:S05]  /*17a20*/  BRA `(.L_x_583) ;  /* 0xfffffff800b07947 */ /* 0x000fea000383ffff */
.L_x_569:
[----:B0-----:R0:W1:Y:S02]  /*17a30*/  SYNCS.PHASECHK.TRANS64.TRYWAIT P0, [R6+URZ], R5 ;  /* 0x00000005060075a7 */ /* 0x001064000800017f */
[----:B-1----:R-:W-:Y:S05]  /*17a40*/  @!P0 NANOSLEEP.SYNCS 0x989680 ;  /* 0x009896800000895d */ /* 0x002fea0003900000 */
[----:B------:R-:W1:Y:S02]  /*17a50*/  @!P0 SYNCS.PHASECHK.TRANS64 P0, [R6+URZ], R5 ;  /* 0x00000005060085a7 */ /* 0x000e64000800007f */
[----:B-1----:R-:W-:Y:S05]  /*17a60*/  @!P0 BRA `(.L_x_569) ;  /* 0xfffffffc00f08947 */ /* 0x002fea000383ffff */
[----:B------:R-:W-:Y:S05]  /*17a70*/  BRA `(.L_x_584) ;  /* 0xfffffff800c07947 */ /* 0x000fea000383ffff */
.L_x_570:
[----:B0-----:R0:W1:Y:S02]  /*17a80*/  SYNCS.PHASECHK.TRANS64.TRYWAIT P0, [R7+URZ], R4 ;  /* 0x00000004070075a7 */ /* 0x001064000800017f */
[----:B-1----:R-:W-:Y:S05]  /*17a90*/  @!P0 NANOSLEEP.SYNCS 0x989680 ;  /* 0x009896800000895d */ /* 0x002fea0003900000 */
[----:B------:R-:W1:Y:S02]  /*17aa0*/  @!P0 SYNCS.PHASECHK.TRANS64 P0, [R7+URZ], R4 ;  /* 0x00000004070085a7 */ /* 0x000e64000800007f */
[----:B-1----:R-:W-:Y:S05]  /*17ab0*/  @!P0 BRA `(.L_x_570) ;  /* 0xfffffffc00f08947 */ /* 0x002fea000383ffff */
[----:B------:R-:W-:Y:S05]  /*17ac0*/  BRA `(.L_x_585) ;  /* 0xfffffff800d07947 */ /* 0x000fea000383ffff */
.L_x_571:
[----:B-1----:R1:W2:Y:S02]  /*17ad0*/  SYNCS.PHASECHK.TRANS64.TRYWAIT P0, [R6+URZ], R5 ;  /* 0x00000005060075a7 */ /* 0x0022a4000800017f */
[----:B--2---:R-:W-:Y:S05]  /*17ae0*/  @!P0 NANOSLEEP.SYNCS 0x989680 ;  /* 0x009896800000895d */ /* 0x004fea0003900000 */
[----:B------:R-:W2:Y:S02]  /*17af0*/  @!P0 SYNCS.PHASECHK.TRANS64 P0, [R6+URZ], R5 ;  /* 0x00000005060085a7 */ /* 0x000ea4000800007f */
[----:B--2---:R-:W-:Y:S05]  /*17b00*/  @!P0 BRA `(.L_x_571) ;  /* 0xfffffffc00f08947 */ /* 0x004fea000383ffff */
[----:B------:R-:W-:Y:S05]  /*17b10*/  BRA `(.L_x_586) ;  /* 0xfffffff800d87947 */ /* 0x000fea000383ffff */
.L_x_587:
[----:B------:R-:W-:-:S00]  /*17b20*/  BRA `(.L_x_587) ;  /* 0xfffffffc00fc7947 */ /* 0x000fc0000383ffff */
[----:B------:R-:W-:-:S00]  /*17b30*/  NOP ;  /* 0x0000000000007918 */ /* 0x000fc00000000000 */
        /* <DEDUP_REMOVED lines=12> */
.L_x_588:


//--------------------- .nv.global.init           --------------------------
	.section	.nv.global.init,"aw",@progbits
.nv.global.init:
	.type		$str$22,@object
	.size		$str$22,($str$23 - $str$22)
$str$22:
        /*0000*/ 	.byte	0x6b, 0x5f, 0x74, 0x69, 0x6c, 0x65, 0x5f, 0x63, 0x6f, 0x75, 0x6e, 0x74, 0x20, 0x3e, 0x3d, 0x20
        /*0010*/ 	.byte	0x31, 0x00
	.type		$str$23,@object
	.size		$str$23,(__unnamed_1 - $str$23)
$str$23:
        /*0012*/ 	.byte	0x2f, 0x74, 0x6d, 0x70, 0x2f, 0x63, 0x75, 0x74, 0x6c, 0x61, 0x73, 0x73, 0x5f, 0x73, 0x77, 0x65
        /*0022*/ 	.byte	0x65, 0x70, 0x5f, 0x73, 0x72, 0x63, 0x2f, 0x69, 0x6e, 0x63, 0x6c, 0x75, 0x64, 0x65, 0x2f, 0x63
        /*0032*/ 	.byte	0x75, 0x74, 0x6c, 0x61, 0x73, 0x73, 0x2f, 0x67, 0x65, 0x6d, 0x6d, 0x2f, 0x63, 0x6f, 0x6c, 0x6c
        /*0042*/ 	.byte	0x65, 0x63, 0x74, 0x69, 0x76, 0x65, 0x2f, 0x73, 0x6d, 0x39, 0x30, 0x5f, 0x6d, 0x6d, 0x61, 0x5f
        /*0052*/ 	.byte	0x74, 0x6d, 0x61, 0x5f, 0x67, 0x6d, 0x6d, 0x61, 0x5f, 0x73, 0x73, 0x5f, 0x77, 0x61, 0x72, 0x70
        /*0062*/ 	.byte	0x73, 0x70, 0x65, 0x63, 0x69, 0x61, 0x6c, 0x69, 0x7a, 0x65, 0x64, 0x2e, 0x68, 0x70, 0x70, 0x00
	.type		__unnamed_1,@object
	.size		__unnamed_1,(.L_0 - __unnamed_1)
__unnamed_1:
        /* <DEDUP_REMOVED lines=181> */
        /*0bc2*/ 	.byte	0x65, 0x6e, 0x74, 0x69, 0x74, 0x79, 0x5d, 0x00
.L_0:


//--------------------- .nv.shared._ZN7cutlass13device_kernelINS_4gemm6kernel13GemmUniversalIN4cute5tupleIJiiiiEEENS1_10collective13CollectiveMmaINS1_34MainloopSm90TmaGmmaWarpSpecializedILi8ENS5_IJNS4_1CILi2EEENSA_ILi1EEESC_EEENS1_35KernelTmaWarpSpecializedCooperativeEEENS5_IJNSA_ILi192EEENSA_ILi256EEENSA_ILi32EEEEEENS_6half_tENS5_IJlSC_lEEESK_SL_NS4_8TiledMMAINS4_8MMA_AtomIJNS4_4SM904GMMA26MMA_64x256x16_F32F16F16_SSILNSP_5MajorE0ELSR_0ELNSP_7ScaleInE1ELSS_1EEEEEENS4_6LayoutISD_NS5_IJSC_NSA_ILi0EEESW_EEEEENS5_IJNS4_10UnderscoreESZ_SZ_EEEEENS4_13SM90_TMA_LOADENS4_14ComposedLayoutINS4_7SwizzleILi2ELi4ELi3EEENS4_18smem_ptr_flag_bitsILi16EEENSV_INS5_IJNSA_ILi8EEESI_EEENS5_IJSI_SC_EEEEEEEvNS4_8identityENS4_23SM90_TMA_LOAD_MULTICASTES1C_vS1D_EENS_8epilogue10collective6detail29Sm90TmaWarpSpecializedAdapterINS1H_15DefaultEpilogueISK_SL_SL_NS1G_6thread17LinearCombinationISK_Li1EffLNS1L_9ScaleType4KindE0ELNS_15FloatRoundStyleE2ESK_EENS1_15EpilogueDefaultEEEEEvvEEEEvNT_6ParamsE --------------------------
	.section	.nv.shared._ZN7cutlass13device_kernelINS_4gemm6kernel13GemmUniversalIN4cute5tupleIJiiiiEEENS1_10collective13CollectiveMmaINS1_34MainloopSm90TmaGmmaWarpSpecializedILi8ENS5_IJNS4_1CILi2EEENSA_ILi1EEESC_EEENS1_35KernelTmaWarpSpecializedCooperativeEEENS5_IJNSA_ILi192EEENSA_ILi256EEENSA_ILi32EEEEEENS_6half_tENS5_IJlSC_lEEESK_SL_NS4_8TiledMMAINS4_8MMA_AtomIJNS4_4SM904GMMA26MMA_64x256x16_F32F16F16_SSILNSP_5MajorE0ELSR_0ELNSP_7ScaleInE1ELSS_1EEEEEENS4_6LayoutISD_NS5_IJSC_NSA_ILi0EEESW_EEEEENS5_IJNS4_10UnderscoreESZ_SZ_EEEEENS4_13SM90_TMA_LOADENS4_14ComposedLayoutINS4_7SwizzleILi2ELi4ELi3EEENS4_18smem_ptr_flag_bitsILi16EEENSV_INS5_IJNSA_ILi8EEESI_EEENS5_IJSI_SC_EEEEEEEvNS4_8identityENS4_23SM90_TMA_LOAD_MULTICASTES1C_vS1D_EENS_8epilogue10collective6detail29Sm90TmaWarpSpecializedAdapterINS1H_15DefaultEpilogueISK_SL_SL_NS1G_6thread17LinearCombinationISK_Li1EffLNS1L_9ScaleType4KindE0ELNS_15FloatRoundStyleE2ESK_EENS1_15EpilogueDefaultEEEEEvvEEEEvNT_6ParamsE,"aw",@nobits
	.sectionflags	@""
	.align	16
	.zero		1024


//--------------------- .nv.shared.reserved.0     --------------------------
	.section	.nv.shared.reserved.0,"aw",@nobits
	.weak		__nv_reservedSMEM_offset_0_alias
	.size		__nv_reservedSMEM_offset_0_alias, 0, 0
	.other		__nv_reservedSMEM_offset_0_alias,@"STO_CUDA_RESERVED_SHARED STV_DEFAULT"
__nv_reservedSMEM_offset_0_alias:
	.zero		0


//--------------------- .nv.global                --------------------------
	.section	.nv.global,"aw",@nobits
.nv.global:
	.type		_ZN40_INTERNAL_803c9601_4_k_cu_d5ee5559_177504cute1_E,@object
	.size		_ZN40_INTERNAL_803c9601_4_k_cu_d5ee5559_177504cute1_E,(_ZN40_INTERNAL_803c9601_4_k_cu_d5ee5559_177504cuda3std3__45__cpo6cbeginE - _ZN40_INTERNAL_803c9601_4_k_cu_d5ee5559_177504cute1_E)
_ZN40_INTERNAL_803c9601_4_k_cu_d5ee5559_177504cute1_E:
	.zero		1
	.type		_ZN40_INTERNAL_803c9601_4_k_cu_d5ee5559_177504cuda3std3__45__cpo6cbeginE,@object
	.size		_ZN40_INTERNAL_803c9601_4_k_cu_d5ee5559_177504cuda3std3__45__cpo6cbeginE,(_ZN40_INTERNAL_803c9601_4_k_cu_d5ee5559_177504cuda3std3__48in_placeE - _ZN40_INTERNAL_803c9601_4_k_cu_d5ee5559_177504cuda3std3__45__cpo6cbeginE)
_ZN40_INTERNAL_803c9601_4_k_cu_d5ee5559_177504cuda3std3__45__cpo6cbeginE:
	.zero		1
	.type		_ZN40_INTERNAL_803c9601_4_k_cu_d5ee5559_177504cuda3std3__48in_placeE,@object
	.size		_ZN40_INTERNAL_803c9601_4_k_cu_d5ee5559_177504cuda3std3__48in_placeE,(_ZN40_INTERNAL_803c9601_4_k_cu_d5ee5559_177504cuda3std6ranges3__45__cpo9iter_moveE - _ZN40_INTERNAL_803c9601_4_k_cu_d5ee5559_177504cuda3std3__48in_placeE)
_ZN40_INTERNAL_803c9601_4_k_cu_d5ee5559_177504cuda3std3__48in_placeE:
	.zero		1
	.type		_ZN40_INTERNAL_803c9601_4_k_cu_d5ee5559_177504cuda3std6ranges3__45__cpo9iter_moveE,@object
	.size		_ZN40_INTERNAL_803c9601_4_k_cu_d5ee5559_177504cuda3std6ranges3__45__cpo9iter_moveE,(_ZN40_INTERNAL_803c9601_4_k_cu_d5ee5559_177504cuda3std3__45__cpo5beginE - _ZN40_INTERNAL_803c9601_4_k_cu_d5ee5559_177504cuda3std6ranges3__45__cpo9iter_moveE)
_ZN40_INTERNAL_803c9601_4_k_cu_d5ee5559_177504cuda3std6ranges3__45__cpo9iter_moveE:
	.zero		1
	.type		_ZN40_INTERNAL_803c9601_4_k_cu_d5ee5559_177504cuda3std3__45__cpo5beginE,@object
	.size		_ZN40_INTERNAL_803c9601_4_k_cu_d5ee5559_177504cuda3std3__45__cpo5beginE,(_ZN40_INTERNAL_803c9601_4_k_cu_d5ee5559_177504cuda3std3__442_GLOBAL__N__803c9601_4_k_cu_d5ee5559_177506ignoreE - _ZN40_INTERNAL_803c9601_4_k_cu_d5ee5559_177504cuda3std3__45__cpo5beginE)
_ZN40_INTERNAL_803c9601_4_k_cu_d5ee5559_177504cuda3std3__45__cpo5beginE:
	.zero		1
	.type		_ZN40_INTERNAL_803c9601_4_k_cu_d5ee5559_177504cuda3std3__442_GLOBAL__N__803c9601_4_k_cu_d5ee5559_177506ignoreE,@object
	.size		_ZN40_INTERNAL_803c9601_4_k_cu_d5ee5559_177504cuda3std3__442_GLOBAL__N__803c9601_4_k_cu_d5ee5559_177506ignoreE,(_ZN40_INTERNAL_803c9601_4_k_cu_d5ee5559_177504cute7productE - _ZN40_INTERNAL_803c9601_4_k_cu_d5ee5559_177504cuda3std3__442_GLOBAL__N__803c9601_4_k_cu_d5ee5559_177506ignoreE)
_ZN40_INTERNAL_803c9601_4_k_cu_d5ee5559_177504cuda3std3__442_GLOBAL__N__803c9601_4_k_cu_d5ee5559_177506ignoreE:
	.zero		1
	.type		_ZN40_INTERNAL_803c9601_4_k_cu_d5ee5559_177504cute7productE,@object
	.size		_ZN40_INTERNAL_803c9601_4_k_cu_d5ee5559_177504cute7productE,(_ZN40_INTERNAL_803c9601_4_k_cu_d5ee5559_177504cuda3std3__45__cpo3endE - _ZN40_INTERNAL_803c9601_4_k_cu_d5ee5559_177504cute7productE)
_ZN40_INTERNAL_803c9601_4_k_cu_d5ee5559_177504cute7productE:
	.zero		1
	.type		_ZN40_INTERNAL_803c9601_4_k_cu_d5ee5559_177504cuda3std3__45__cpo3endE,@object
	.size		_ZN40_INTERNAL_803c9601_4_k_cu_d5ee5559_177504cuda3std3__45__cpo3endE,(_ZN40_INTERNAL_803c9601_4_k_cu_d5ee5559_177504cuda3std3__419piecewise_constructE - _ZN40_INTERNAL_803c9601_4_k_cu_d5ee5559_177504cuda3std3__45__cpo3endE)
_ZN40_INTERNAL_803c9601_4_k_cu_d5ee5559_177504cuda3std3__45__cpo3endE:
	.zero		1
	.type		_ZN40_INTERNAL_803c9601_4_k_cu_d5ee5559_177504cuda3std3__419piecewise_constructE,@object
	.size		_ZN40_INTERNAL_803c9601_4_k_cu_d5ee5559_177504cuda3std3__419piecewise_constructE,(_ZN40_INTERNAL_803c9601_4_k_cu_d5ee5559_177504cuda3std3__45__cpo4cendE - _ZN40_INTERNAL_803c9601_4_k_cu_d5ee5559_177504cuda3std3__419piecewise_constructE)
_ZN40_INTERNAL_803c9601_4_k_cu_d5ee5559_177504cuda3std3__419piecewise_constructE:
	.zero		1
	.type		_ZN40_INTERNAL_803c9601_4_k_cu_d5ee5559_177504cuda3std3__45__cpo4cendE,@object
	.size		_ZN40_INTERNAL_803c9601_4_k_cu_d5ee5559_177504cuda3std3__45__cpo4cendE,(_ZN40_INTERNAL_803c9601_4_k_cu_d5ee5559_177504cuda3std6ranges3__45__cpo4swapE - _ZN40_INTERNAL_803c9601_4_k_cu_d5ee5559_177504cuda3std3__45__cpo4cendE)
_ZN40_INTERNAL_803c9601_4_k_cu_d5ee5559_177504cuda3std3__45__cpo4cendE:
	.zero		1
	.type		_ZN40_INTERNAL_803c9601_4_k_cu_d5ee5559_177504cuda3std6ranges3__45__cpo4swapE,@object
	.size		_ZN40_INTERNAL_803c9601_4_k_cu_d5ee5559_177504cuda3std6ranges3__45__cpo4swapE,(.L_8 - _ZN40_INTERNAL_803c9601_4_k_cu_d5ee5559_177504cuda3std6ranges3__45__cpo4swapE)
_ZN40_INTERNAL_803c9601_4_k_cu_d5ee5559_177504cuda3std6ranges3__45__cpo4swapE:
	.zero		1
.L_8:


//--------------------- .nv.constant0._ZN7cutlass13device_kernelINS_4gemm6kernel13GemmUniversalIN4cute5tupleIJiiiiEEENS1_10collective13CollectiveMmaINS1_34MainloopSm90TmaGmmaWarpSpecializedILi8ENS5_IJNS4_1CILi2EEENSA_ILi1EEESC_EEENS1_35KernelTmaWarpSpecializedCooperativeEEENS5_IJNSA_ILi192EEENSA_ILi256EEENSA_ILi32EEEEEENS_6half_tENS5_IJlSC_lEEESK_SL_NS4_8TiledMMAINS4_8MMA_AtomIJNS4_4SM904GMMA26MMA_64x256x16_F32F16F16_SSILNSP_5MajorE0ELSR_0ELNSP_7ScaleInE1ELSS_1EEEEEENS4_6LayoutISD_NS5_IJSC_NSA_ILi0EEESW_EEEEENS5_IJNS4_10UnderscoreESZ_SZ_EEEEENS4_13SM90_TMA_LOADENS4_14ComposedLayoutINS4_7SwizzleILi2ELi4ELi3EEENS4_18smem_ptr_flag_bitsILi16EEENSV_INS5_IJNSA_ILi8EEESI_EEENS5_IJSI_SC_EEEEEEEvNS4_8identityENS4_23SM90_TMA_LOAD_MULTICASTES1C_vS1D_EENS_8epilogue10collective6detail29Sm90TmaWarpSpecializedAdapterINS1H_15DefaultEpilogueISK_SL_SL_NS1G_6thread17LinearCombinationISK_Li1EffLNS1L_9ScaleType4KindE0ELNS_15FloatRoundStyleE2ESK_EENS1_15EpilogueDefaultEEEEEvvEEEEvNT_6ParamsE --------------------------
	.section	.nv.constant0._ZN7cutlass13device_kernelINS_4gemm6kernel13GemmUniversalIN4cute5tupleIJiiiiEEENS1_10collective13CollectiveMmaINS1_34MainloopSm90TmaGmmaWarpSpecializedILi8ENS5_IJNS4_1CILi2EEENSA_ILi1EEESC_EEENS1_35KernelTmaWarpSpecializedCooperativeEEENS5_IJNSA_ILi192EEENSA_ILi256EEENSA_ILi32EEEEEENS_6half_tENS5_IJlSC_lEEESK_SL_NS4_8TiledMMAINS4_8MMA_AtomIJNS4_4SM904GMMA26MMA_64x256x16_F32F16F16_SSILNSP_5MajorE0ELSR_0ELNSP_7ScaleInE1ELSS_1EEEEEENS4_6LayoutISD_NS5_IJSC_NSA_ILi0EEESW_EEEEENS5_IJNS4_10UnderscoreESZ_SZ_EEEEENS4_13SM90_TMA_LOADENS4_14ComposedLayoutINS4_7SwizzleILi2ELi4ELi3EEENS4_18smem_ptr_flag_bitsILi16EEENSV_INS5_IJNSA_ILi8EEESI_EEENS5_IJSI_SC_EEEEEEEvNS4_8identityENS4_23SM90_TMA_LOAD_MULTICASTES1C_vS1D_EENS_8epilogue10collective6detail29Sm90TmaWarpSpecializedAdapterINS1H_15DefaultEpilogueISK_SL_SL_NS1G_6thread17LinearCombinationISK_Li1EffLNS1L_9ScaleType4KindE0ELNS_15FloatRoundStyleE2ESK_EENS1_15EpilogueDefaultEEEEEvvEEEEvNT_6ParamsE,"a",@progbits
	.sectionflags	@""
	.align	4
.nv.constant0._ZN7cutlass13device_kernelINS_4gemm6kernel13GemmUniversalIN4cute5tupleIJiiiiEEENS1_10collective13CollectiveMmaINS1_34MainloopSm90TmaGmmaWarpSpecializedILi8ENS5_IJNS4_1CILi2EEENSA_ILi1EEESC_EEENS1_35KernelTmaWarpSpecializedCooperativeEEENS5_IJNSA_ILi192EEENSA_ILi256EEENSA_ILi32EEEEEENS_6half_tENS5_IJlSC_lEEESK_SL_NS4_8TiledMMAINS4_8MMA_AtomIJNS4_4SM904GMMA26MMA_64x256x16_F32F16F16_SSILNSP_5MajorE0ELSR_0ELNSP_7ScaleInE1ELSS_1EEEEEENS4_6LayoutISD_NS5_IJSC_NSA_ILi0EEESW_EEEEENS5_IJNS4_10UnderscoreESZ_SZ_EEEEENS4_13SM90_TMA_LOADENS4_14ComposedLayoutINS4_7SwizzleILi2ELi4ELi3EEENS4_18smem_ptr_flag_bitsILi16EEENSV_INS5_IJNSA_ILi8EEESI_EEENS5_IJSI_SC_EEEEEEEvNS4_8identityENS4_23SM90_TMA_LOAD_MULTICASTES1C_vS1D_EENS_8epilogue10collective6detail29Sm90TmaWarpSpecializedAdapterINS1H_15DefaultEpilogueISK_SL_SL_NS1G_6thread17LinearCombinationISK_Li1EffLNS1L_9ScaleType4KindE0ELNS_15FloatRoundStyleE2ESK_EENS1_15EpilogueDefaultEEEEEvvEEEEvNT_6ParamsE:
	.zero		1664


//--------------------- SYMBOLS --------------------------

	.type		.nv.reservedSmem.offset0,@object
	.size		.nv.reservedSmem.offset0,0x4
	.type		__assertfail,@function
